//
// Generated by NVIDIA NVVM Compiler
//
// Compiler Build ID: CL-36424714
// Cuda compilation tools, release 13.0, V13.0.88
// Based on NVVM 20.0.0
//

.version 9.0
.target sm_100
.address_size 64

	// .globl	_Z23warpOptimizedRiemannSumIdXadL_Z18complex_kernel_gpuIdET_S1_EEEvS1_S1_iPS1_
.func  (.param .align 16 .b8 func_retval0[16]) __internal_trig_reduction_slowpathd
(
	.param .b64 __internal_trig_reduction_slowpathd_param_0
)
;
.func  (.param .b64 func_retval0) __internal_accurate_pow
(
	.param .b64 __internal_accurate_pow_param_0
)
;
.extern .shared .align 16 .b8 shared[];
.global .align 8 .b8 __cudart_i2opi_d[144] = {8, 93, 141, 31, 177, 95, 251, 107, 234, 146, 82, 138, 247, 57, 7, 61, 123, 241, 229, 235, 199, 186, 39, 117, 45, 234, 95, 158, 102, 63, 70, 79, 183, 9, 203, 39, 207, 126, 54, 109, 31, 109, 10, 90, 139, 17, 47, 239, 15, 152, 5, 222, 255, 151, 248, 31, 59, 40, 249, 189, 139, 95, 132, 156, 244, 57, 83, 131, 57, 214, 145, 57, 65, 126, 95, 180, 38, 112, 156, 233, 132, 68, 187, 46, 245, 53, 130, 232, 62, 167, 41, 177, 28, 235, 29, 254, 28, 146, 209, 9, 234, 46, 73, 6, 224, 210, 77, 66, 58, 110, 36, 183, 97, 197, 187, 222, 171, 99, 81, 254, 65, 144, 67, 60, 153, 149, 98, 219, 192, 221, 52, 245, 209, 87, 39, 252, 41, 21, 68, 78, 110, 131, 249, 162};
.global .align 16 .b8 __cudart_sin_cos_coeffs[128] = {70, 210, 176, 44, 241, 229, 90, 190, 146, 227, 172, 105, 227, 29, 199, 62, 161, 98, 219, 25, 160, 1, 42, 191, 24, 8, 17, 17, 17, 17, 129, 63, 84, 85, 85, 85, 85, 85, 197, 191, 0, 0, 0, 0, 0, 0, 0, 0, 0, 0, 0, 0, 0, 0, 0, 0, 100, 129, 253, 32, 131, 255, 168, 189, 40, 133, 239, 193, 167, 238, 33, 62, 217, 230, 6, 142, 79, 126, 146, 190, 233, 188, 221, 25, 160, 1, 250, 62, 71, 93, 193, 22, 108, 193, 86, 191, 81, 85, 85, 85, 85, 85, 165, 63, 0, 0, 0, 0, 0, 0, 224, 191, 0, 0, 0, 0, 0, 0, 240, 63};

.visible .entry _Z23warpOptimizedRiemannSumIdXadL_Z18complex_kernel_gpuIdET_S1_EEEvS1_S1_iPS1_(
	.param .f64 _Z23warpOptimizedRiemannSumIdXadL_Z18complex_kernel_gpuIdET_S1_EEEvS1_S1_iPS1__param_0,
	.param .f64 _Z23warpOptimizedRiemannSumIdXadL_Z18complex_kernel_gpuIdET_S1_EEEvS1_S1_iPS1__param_1,
	.param .u32 _Z23warpOptimizedRiemannSumIdXadL_Z18complex_kernel_gpuIdET_S1_EEEvS1_S1_iPS1__param_2,
	.param .u64 .ptr .align 1 _Z23warpOptimizedRiemannSumIdXadL_Z18complex_kernel_gpuIdET_S1_EEEvS1_S1_iPS1__param_3
)
{
	.reg .pred 	%p<39>;
	.reg .b32 	%r<113>;
	.reg .b32 	%f<5>;
	.reg .b64 	%rd<14>;
	.reg .b64 	%fd<222>;

	ld.param.u32 	%r38, [_Z23warpOptimizedRiemannSumIdXadL_Z18complex_kernel_gpuIdET_S1_EEEvS1_S1_iPS1__param_2];
	mov.u32 	%r1, %tid.x;
	mov.u32 	%r2, %ctaid.x;
	mov.u32 	%r112, %ntid.x;
	mad.lo.s32 	%r104, %r2, %r112, %r1;
	setp.ge.s32 	%p2, %r104, %r38;
	mov.f64 	%fd221, 0d0000000000000000;
	@%p2 bra 	$L__BB0_33;
	mov.b32 	%r39, 1127219200;
	mov.b32 	%r40, -2147483648;
	mov.b64 	%fd1, {%r40, %r39};
	mov.f64 	%fd49, 0d4004000000000000;
	{
	.reg .b32 %temp; 
	mov.b64 	{%temp, %r5}, %fd49;
	}
	and.b32  	%r6, %r5, 2146435072;
	setp.eq.s32 	%p3, %r6, 1074790400;
	setp.lt.s32 	%p4, %r5, 0;
	selp.b32 	%r7, 0, 2146435072, %p4;
	and.b32  	%r41, %r5, 2147483647;
	setp.ne.s32 	%p5, %r41, 1071644672;
	and.pred  	%p1, %p3, %p5;
	mov.f64 	%fd221, 0d0000000000000000;
	mov.u64 	%rd4, __cudart_sin_cos_coeffs;
$L__BB0_2:
	ld.param.f64 	%fd208, [_Z23warpOptimizedRiemannSumIdXadL_Z18complex_kernel_gpuIdET_S1_EEEvS1_S1_iPS1__param_1];
	ld.param.f64 	%fd207, [_Z23warpOptimizedRiemannSumIdXadL_Z18complex_kernel_gpuIdET_S1_EEEvS1_S1_iPS1__param_0];
	cvt.rn.f64.s32 	%fd50, %r104;
	fma.rn.f64 	%fd3, %fd208, %fd50, %fd207;
	fma.rn.f64 	%fd51, %fd3, 0d3FF71547652B82FE, 0d4338000000000000;
	{
	.reg .b32 %temp; 
	mov.b64 	{%r9, %temp}, %fd51;
	}
	mov.f64 	%fd52, 0dC338000000000000;
	add.rn.f64 	%fd53, %fd51, %fd52;
	fma.rn.f64 	%fd54, %fd53, 0dBFE62E42FEFA39EF, %fd3;
	fma.rn.f64 	%fd55, %fd53, 0dBC7ABC9E3B39803F, %fd54;
	fma.rn.f64 	%fd56, %fd55, 0d3E5ADE1569CE2BDF, 0d3E928AF3FCA213EA;
	fma.rn.f64 	%fd57, %fd56, %fd55, 0d3EC71DEE62401315;
	fma.rn.f64 	%fd58, %fd57, %fd55, 0d3EFA01997C89EB71;
	fma.rn.f64 	%fd59, %fd58, %fd55, 0d3F2A01A014761F65;
	fma.rn.f64 	%fd60, %fd59, %fd55, 0d3F56C16C1852B7AF;
	fma.rn.f64 	%fd61, %fd60, %fd55, 0d3F81111111122322;
	fma.rn.f64 	%fd62, %fd61, %fd55, 0d3FA55555555502A1;
	fma.rn.f64 	%fd63, %fd62, %fd55, 0d3FC5555555555511;
	fma.rn.f64 	%fd64, %fd63, %fd55, 0d3FE000000000000B;
	fma.rn.f64 	%fd65, %fd64, %fd55, 0d3FF0000000000000;
	fma.rn.f64 	%fd66, %fd65, %fd55, 0d3FF0000000000000;
	{
	.reg .b32 %temp; 
	mov.b64 	{%r10, %temp}, %fd66;
	}
	{
	.reg .b32 %temp; 
	mov.b64 	{%temp, %r11}, %fd66;
	}
	shl.b32 	%r42, %r9, 20;
	add.s32 	%r43, %r42, %r11;
	mov.b64 	%fd211, {%r10, %r43};
	{
	.reg .b32 %temp; 
	mov.b64 	{%temp, %r44}, %fd3;
	}
	mov.b32 	%f3, %r44;
	abs.f32 	%f1, %f3;
	setp.lt.f32 	%p6, %f1, 0f4086232B;
	@%p6 bra 	$L__BB0_5;
	setp.lt.f64 	%p7, %fd3, 0d0000000000000000;
	add.f64 	%fd67, %fd3, 0d7FF0000000000000;
	selp.f64 	%fd211, 0d0000000000000000, %fd67, %p7;
	setp.geu.f32 	%p8, %f1, 0f40874800;
	@%p8 bra 	$L__BB0_5;
	shr.u32 	%r45, %r9, 31;
	add.s32 	%r46, %r9, %r45;
	shr.s32 	%r47, %r46, 1;
	shl.b32 	%r48, %r47, 20;
	add.s32 	%r49, %r11, %r48;
	mov.b64 	%fd68, {%r10, %r49};
	sub.s32 	%r50, %r9, %r47;
	shl.b32 	%r51, %r50, 20;
	add.s32 	%r52, %r51, 1072693248;
	mov.b32 	%r53, 0;
	mov.b64 	%fd69, {%r53, %r52};
	mul.f64 	%fd211, %fd69, %fd68;
$L__BB0_5:
	add.f64 	%fd212, %fd3, 0d3FF0000000000000;
	{
	.reg .b32 %temp; 
	mov.b64 	{%temp, %r105}, %fd212;
	}
	{
	.reg .b32 %temp; 
	mov.b64 	{%r106, %temp}, %fd212;
	}
	setp.gt.s32 	%p9, %r105, 1048575;
	mov.b32 	%r107, -1023;
	@%p9 bra 	$L__BB0_7;
	mul.f64 	%fd212, %fd212, 0d4350000000000000;
	{
	.reg .b32 %temp; 
	mov.b64 	{%temp, %r105}, %fd212;
	}
	{
	.reg .b32 %temp; 
	mov.b64 	{%r106, %temp}, %fd212;
	}
	mov.b32 	%r107, -1077;
$L__BB0_7:
	add.s32 	%r56, %r105, -1;
	setp.gt.u32 	%p10, %r56, 2146435070;
	@%p10 bra 	$L__BB0_11;
	shr.u32 	%r59, %r105, 20;
	add.s32 	%r108, %r107, %r59;
	and.b32  	%r60, %r105, 1048575;
	or.b32  	%r61, %r60, 1072693248;
	mov.b64 	%fd213, {%r106, %r61};
	setp.lt.u32 	%p12, %r61, 1073127583;
	@%p12 bra 	$L__BB0_10;
	{
	.reg .b32 %temp; 
	mov.b64 	{%r62, %temp}, %fd213;
	}
	{
	.reg .b32 %temp; 
	mov.b64 	{%temp, %r63}, %fd213;
	}
	add.s32 	%r64, %r63, -1048576;
	mov.b64 	%fd213, {%r62, %r64};
	add.s32 	%r108, %r108, 1;
$L__BB0_10:
	add.f64 	%fd71, %fd213, 0dBFF0000000000000;
	add.f64 	%fd72, %fd213, 0d3FF0000000000000;
	rcp.approx.ftz.f64 	%fd73, %fd72;
	neg.f64 	%fd74, %fd72;
	fma.rn.f64 	%fd75, %fd74, %fd73, 0d3FF0000000000000;
	fma.rn.f64 	%fd76, %fd75, %fd75, %fd75;
	fma.rn.f64 	%fd77, %fd76, %fd73, %fd73;
	mul.f64 	%fd78, %fd71, %fd77;
	fma.rn.f64 	%fd79, %fd71, %fd77, %fd78;
	mul.f64 	%fd80, %fd79, %fd79;
	fma.rn.f64 	%fd81, %fd80, 0d3EB1380B3AE80F1E, 0d3ED0EE258B7A8B04;
	fma.rn.f64 	%fd82, %fd81, %fd80, 0d3EF3B2669F02676F;
	fma.rn.f64 	%fd83, %fd82, %fd80, 0d3F1745CBA9AB0956;
	fma.rn.f64 	%fd84, %fd83, %fd80, 0d3F3C71C72D1B5154;
	fma.rn.f64 	%fd85, %fd84, %fd80, 0d3F624924923BE72D;
	fma.rn.f64 	%fd86, %fd85, %fd80, 0d3F8999999999A3C4;
	fma.rn.f64 	%fd87, %fd86, %fd80, 0d3FB5555555555554;
	sub.f64 	%fd88, %fd71, %fd79;
	add.f64 	%fd89, %fd88, %fd88;
	neg.f64 	%fd90, %fd79;
	fma.rn.f64 	%fd91, %fd90, %fd71, %fd89;
	mul.f64 	%fd92, %fd77, %fd91;
	mul.f64 	%fd93, %fd80, %fd87;
	fma.rn.f64 	%fd94, %fd93, %fd79, %fd92;
	xor.b32  	%r65, %r108, -2147483648;
	mov.b32 	%r66, 1127219200;
	mov.b64 	%fd95, {%r65, %r66};
	sub.f64 	%fd96, %fd95, %fd1;
	fma.rn.f64 	%fd97, %fd96, 0d3FE62E42FEFA39EF, %fd79;
	fma.rn.f64 	%fd98, %fd96, 0dBFE62E42FEFA39EF, %fd97;
	sub.f64 	%fd99, %fd98, %fd79;
	sub.f64 	%fd100, %fd94, %fd99;
	fma.rn.f64 	%fd101, %fd96, 0d3C7ABC9E3B39803F, %fd100;
	add.f64 	%fd214, %fd97, %fd101;
	bra.uni 	$L__BB0_12;
$L__BB0_11:
	fma.rn.f64 	%fd70, %fd212, 0d7FF0000000000000, 0d7FF0000000000000;
	{
	.reg .b32 %temp; 
	mov.b64 	{%temp, %r57}, %fd212;
	}
	and.b32  	%r58, %r57, 2147483647;
	setp.eq.s32 	%p11, %r58, 0;
	selp.f64 	%fd214, 0dFFF0000000000000, %fd70, %p11;
$L__BB0_12:
	add.f64 	%fd17, %fd211, %fd214;
	abs.f64 	%fd18, %fd17;
	setp.neu.f64 	%p13, %fd18, 0d7FF0000000000000;
	@%p13 bra 	$L__BB0_14;
	mov.f64 	%fd107, 0d0000000000000000;
	mul.rn.f64 	%fd215, %fd17, %fd107;
	mov.b32 	%r109, 0;
	bra.uni 	$L__BB0_16;
$L__BB0_14:
	mul.f64 	%fd102, %fd17, 0d3FE45F306DC9C883;
	cvt.rni.s32.f64 	%r109, %fd102;
	cvt.rn.f64.s32 	%fd103, %r109;
	fma.rn.f64 	%fd104, %fd103, 0dBFF921FB54442D18, %fd17;
	fma.rn.f64 	%fd105, %fd103, 0dBC91A62633145C00, %fd104;
	fma.rn.f64 	%fd215, %fd103, 0dB97B839A252049C0, %fd105;
	setp.ltu.f64 	%p14, %fd18, 0d41E0000000000000;
	@%p14 bra 	$L__BB0_16;
	{ // callseq 0, 0
	.param .b64 param0;
	st.param.f64 	[param0], %fd17;
	.param .align 16 .b8 retval0[16];
	call.uni (retval0), 
	__internal_trig_reduction_slowpathd, 
	(
	param0
	);
	ld.param.f64 	%fd215, [retval0];
	ld.param.b32 	%r109, [retval0+8];
	} // callseq 0
$L__BB0_16:
	shl.b32 	%r69, %r109, 6;
	cvt.u64.u32 	%rd2, %r69;
	and.b64  	%rd3, %rd2, 64;
	add.s64 	%rd5, %rd4, %rd3;
	mul.rn.f64 	%fd108, %fd215, %fd215;
	and.b32  	%r70, %r109, 1;
	setp.eq.b32 	%p15, %r70, 1;
	selp.f64 	%fd109, 0dBDA8FF8320FD8164, 0d3DE5DB65F9785EBA, %p15;
	ld.global.nc.v2.f64 	{%fd110, %fd111}, [%rd5];
	fma.rn.f64 	%fd112, %fd109, %fd108, %fd110;
	fma.rn.f64 	%fd113, %fd112, %fd108, %fd111;
	ld.global.nc.v2.f64 	{%fd114, %fd115}, [%rd5+16];
	fma.rn.f64 	%fd116, %fd113, %fd108, %fd114;
	fma.rn.f64 	%fd117, %fd116, %fd108, %fd115;
	ld.global.nc.v2.f64 	{%fd118, %fd119}, [%rd5+32];
	fma.rn.f64 	%fd120, %fd117, %fd108, %fd118;
	fma.rn.f64 	%fd121, %fd120, %fd108, %fd119;
	fma.rn.f64 	%fd122, %fd121, %fd215, %fd215;
	fma.rn.f64 	%fd123, %fd121, %fd108, 0d3FF0000000000000;
	selp.f64 	%fd124, %fd123, %fd122, %p15;
	and.b32  	%r71, %r109, 2;
	setp.eq.s32 	%p16, %r71, 0;
	mov.f64 	%fd125, 0d0000000000000000;
	sub.f64 	%fd126, %fd125, %fd124;
	selp.f64 	%fd127, %fd124, %fd126, %p16;
	fma.rn.f64 	%fd128, %fd3, %fd3, 0d3FF0000000000000;
	sqrt.rn.f64 	%fd129, %fd128;
	add.f64 	%fd23, %fd129, %fd127;
	{
	.reg .b32 %temp; 
	mov.b64 	{%temp, %r25}, %fd23;
	}
	setp.neu.f64 	%p17, %fd23, 0d0000000000000000;
	@%p17 bra 	$L__BB0_18;
	setp.lt.s32 	%p19, %r5, 0;
	setp.eq.s32 	%p20, %r6, 1074790400;
	selp.b32 	%r72, %r25, 0, %p20;
	or.b32  	%r73, %r72, 2146435072;
	selp.b32 	%r74, %r73, %r72, %p19;
	mov.b32 	%r75, 0;
	mov.b64 	%fd217, {%r75, %r74};
	bra.uni 	$L__BB0_19;
$L__BB0_18:
	abs.f64 	%fd130, %fd23;
	{ // callseq 1, 0
	.param .b64 param0;
	st.param.f64 	[param0], %fd130;
	.param .b64 retval0;
	call.uni (retval0), 
	__internal_accurate_pow, 
	(
	param0
	);
	ld.param.f64 	%fd131, [retval0];
	} // callseq 1
	setp.lt.s32 	%p18, %r25, 0;
	selp.f64 	%fd217, 0dFFF8000000000000, %fd131, %p18;
$L__BB0_19:
	add.f64 	%fd133, %fd23, 0d4004000000000000;
	{
	.reg .b32 %temp; 
	mov.b64 	{%temp, %r76}, %fd133;
	}
	and.b32  	%r77, %r76, 2146435072;
	setp.ne.s32 	%p21, %r77, 2146435072;
	@%p21 bra 	$L__BB0_24;
	setp.num.f64 	%p22, %fd23, %fd23;
	@%p22 bra 	$L__BB0_22;
	mov.f64 	%fd135, 0d4004000000000000;
	add.rn.f64 	%fd217, %fd23, %fd135;
	bra.uni 	$L__BB0_24;
$L__BB0_22:
	abs.f64 	%fd134, %fd23;
	setp.neu.f64 	%p23, %fd134, 0d7FF0000000000000;
	@%p23 bra 	$L__BB0_24;
	setp.lt.s32 	%p24, %r25, 0;
	or.b32  	%r78, %r7, -2147483648;
	selp.b32 	%r79, %r78, %r7, %p1;
	selp.b32 	%r80, %r79, %r7, %p24;
	mov.b32 	%r81, 0;
	mov.b64 	%fd217, {%r81, %r80};
$L__BB0_24:
	setp.eq.f64 	%p25, %fd23, 0d3FF0000000000000;
	selp.f64 	%fd30, 0d3FF0000000000000, %fd217, %p25;
	mul.f64 	%fd31, %fd3, 0d4014000000000000;
	abs.f64 	%fd32, %fd31;
	setp.neu.f64 	%p26, %fd32, 0d7FF0000000000000;
	@%p26 bra 	$L__BB0_26;
	mov.f64 	%fd141, 0d0000000000000000;
	mul.rn.f64 	%fd219, %fd31, %fd141;
	mov.b32 	%r111, 1;
	bra.uni 	$L__BB0_29;
$L__BB0_26:
	mul.f64 	%fd136, %fd31, 0d3FE45F306DC9C883;
	cvt.rni.s32.f64 	%r110, %fd136;
	cvt.rn.f64.s32 	%fd137, %r110;
	fma.rn.f64 	%fd138, %fd137, 0dBFF921FB54442D18, %fd31;
	fma.rn.f64 	%fd139, %fd137, 0dBC91A62633145C00, %fd138;
	fma.rn.f64 	%fd219, %fd137, 0dB97B839A252049C0, %fd139;
	setp.ltu.f64 	%p27, %fd32, 0d41E0000000000000;
	@%p27 bra 	$L__BB0_28;
	{ // callseq 2, 0
	.param .b64 param0;
	st.param.f64 	[param0], %fd31;
	.param .align 16 .b8 retval0[16];
	call.uni (retval0), 
	__internal_trig_reduction_slowpathd, 
	(
	param0
	);
	ld.param.f64 	%fd219, [retval0];
	ld.param.b32 	%r110, [retval0+8];
	} // callseq 2
$L__BB0_28:
	add.s32 	%r111, %r110, 1;
$L__BB0_29:
	shl.b32 	%r84, %r111, 6;
	cvt.u64.u32 	%rd6, %r84;
	and.b64  	%rd7, %rd6, 64;
	add.s64 	%rd9, %rd4, %rd7;
	mul.rn.f64 	%fd142, %fd219, %fd219;
	and.b32  	%r85, %r111, 1;
	setp.eq.b32 	%p28, %r85, 1;
	selp.f64 	%fd143, 0dBDA8FF8320FD8164, 0d3DE5DB65F9785EBA, %p28;
	ld.global.nc.v2.f64 	{%fd144, %fd145}, [%rd9];
	fma.rn.f64 	%fd146, %fd143, %fd142, %fd144;
	fma.rn.f64 	%fd147, %fd146, %fd142, %fd145;
	ld.global.nc.v2.f64 	{%fd148, %fd149}, [%rd9+16];
	fma.rn.f64 	%fd150, %fd147, %fd142, %fd148;
	fma.rn.f64 	%fd151, %fd150, %fd142, %fd149;
	ld.global.nc.v2.f64 	{%fd152, %fd153}, [%rd9+32];
	fma.rn.f64 	%fd154, %fd151, %fd142, %fd152;
	fma.rn.f64 	%fd155, %fd154, %fd142, %fd153;
	fma.rn.f64 	%fd156, %fd155, %fd219, %fd219;
	fma.rn.f64 	%fd157, %fd155, %fd142, 0d3FF0000000000000;
	selp.f64 	%fd158, %fd157, %fd156, %p28;
	and.b32  	%r86, %r111, 2;
	setp.eq.s32 	%p29, %r86, 0;
	mov.f64 	%fd159, 0d0000000000000000;
	sub.f64 	%fd160, %fd159, %fd158;
	selp.f64 	%fd161, %fd158, %fd160, %p29;
	mul.f64 	%fd38, %fd30, %fd161;
	neg.f64 	%fd162, %fd3;
	fma.rn.f64 	%fd163, %fd3, 0dBFF71547652B82FE, 0d4338000000000000;
	{
	.reg .b32 %temp; 
	mov.b64 	{%r31, %temp}, %fd163;
	}
	mov.f64 	%fd164, 0dC338000000000000;
	add.rn.f64 	%fd165, %fd163, %fd164;
	fma.rn.f64 	%fd166, %fd165, 0dBFE62E42FEFA39EF, %fd162;
	fma.rn.f64 	%fd167, %fd165, 0dBC7ABC9E3B39803F, %fd166;
	fma.rn.f64 	%fd168, %fd167, 0d3E5ADE1569CE2BDF, 0d3E928AF3FCA213EA;
	fma.rn.f64 	%fd169, %fd168, %fd167, 0d3EC71DEE62401315;
	fma.rn.f64 	%fd170, %fd169, %fd167, 0d3EFA01997C89EB71;
	fma.rn.f64 	%fd171, %fd170, %fd167, 0d3F2A01A014761F65;
	fma.rn.f64 	%fd172, %fd171, %fd167, 0d3F56C16C1852B7AF;
	fma.rn.f64 	%fd173, %fd172, %fd167, 0d3F81111111122322;
	fma.rn.f64 	%fd174, %fd173, %fd167, 0d3FA55555555502A1;
	fma.rn.f64 	%fd175, %fd174, %fd167, 0d3FC5555555555511;
	fma.rn.f64 	%fd176, %fd175, %fd167, 0d3FE000000000000B;
	fma.rn.f64 	%fd177, %fd176, %fd167, 0d3FF0000000000000;
	fma.rn.f64 	%fd178, %fd177, %fd167, 0d3FF0000000000000;
	{
	.reg .b32 %temp; 
	mov.b64 	{%r32, %temp}, %fd178;
	}
	{
	.reg .b32 %temp; 
	mov.b64 	{%temp, %r33}, %fd178;
	}
	shl.b32 	%r87, %r31, 20;
	add.s32 	%r88, %r87, %r33;
	mov.b64 	%fd220, {%r32, %r88};
	{
	.reg .b32 %temp; 
	mov.b64 	{%temp, %r89}, %fd162;
	}
	mov.b32 	%f4, %r89;
	abs.f32 	%f2, %f4;
	setp.lt.f32 	%p30, %f2, 0f4086232B;
	@%p30 bra 	$L__BB0_32;
	setp.gt.f64 	%p31, %fd3, 0d0000000000000000;
	mov.f64 	%fd179, 0d7FF0000000000000;
	sub.f64 	%fd180, %fd179, %fd3;
	selp.f64 	%fd220, 0d0000000000000000, %fd180, %p31;
	setp.geu.f32 	%p32, %f2, 0f40874800;
	@%p32 bra 	$L__BB0_32;
	shr.u32 	%r90, %r31, 31;
	add.s32 	%r91, %r31, %r90;
	shr.s32 	%r92, %r91, 1;
	shl.b32 	%r93, %r92, 20;
	add.s32 	%r94, %r33, %r93;
	mov.b64 	%fd181, {%r32, %r94};
	sub.s32 	%r95, %r31, %r92;
	shl.b32 	%r96, %r95, 20;
	add.s32 	%r97, %r96, 1072693248;
	mov.b32 	%r98, 0;
	mov.b64 	%fd182, {%r98, %r97};
	mul.f64 	%fd220, %fd182, %fd181;
$L__BB0_32:
	ld.param.f64 	%fd209, [_Z23warpOptimizedRiemannSumIdXadL_Z18complex_kernel_gpuIdET_S1_EEEvS1_S1_iPS1__param_1];
	add.f64 	%fd183, %fd220, 0d3FF0000000000000;
	div.rn.f64 	%fd184, %fd38, %fd183;
	fma.rn.f64 	%fd221, %fd209, %fd184, %fd221;
	mov.u32 	%r99, %nctaid.x;
	mad.lo.s32 	%r104, %r112, %r99, %r104;
	setp.lt.s32 	%p33, %r104, %r38;
	@%p33 bra 	$L__BB0_2;
$L__BB0_33:
	shl.b32 	%r100, %r1, 3;
	mov.u32 	%r101, shared;
	add.s32 	%r35, %r101, %r100;
	st.shared.f64 	[%r35], %fd221;
	bar.sync 	0;
	setp.lt.u32 	%p34, %r112, 66;
	@%p34 bra 	$L__BB0_37;
$L__BB0_34:
	shr.u32 	%r37, %r112, 1;
	setp.ge.u32 	%p35, %r1, %r37;
	@%p35 bra 	$L__BB0_36;
	shl.b32 	%r102, %r37, 3;
	add.s32 	%r103, %r35, %r102;
	ld.shared.f64 	%fd185, [%r103];
	ld.shared.f64 	%fd186, [%r35];
	add.f64 	%fd187, %fd185, %fd186;
	st.shared.f64 	[%r35], %fd187;
$L__BB0_36:
	bar.sync 	0;
	setp.gt.u32 	%p36, %r112, 131;
	mov.u32 	%r112, %r37;
	@%p36 bra 	$L__BB0_34;
$L__BB0_37:
	setp.gt.u32 	%p37, %r1, 31;
	@%p37 bra 	$L__BB0_40;
	ld.volatile.shared.f64 	%fd188, [%r35+256];
	ld.volatile.shared.f64 	%fd189, [%r35];
	add.f64 	%fd190, %fd188, %fd189;
	st.volatile.shared.f64 	[%r35], %fd190;
	ld.volatile.shared.f64 	%fd191, [%r35+128];
	ld.volatile.shared.f64 	%fd192, [%r35];
	add.f64 	%fd193, %fd191, %fd192;
	st.volatile.shared.f64 	[%r35], %fd193;
	ld.volatile.shared.f64 	%fd194, [%r35+64];
	ld.volatile.shared.f64 	%fd195, [%r35];
	add.f64 	%fd196, %fd194, %fd195;
	st.volatile.shared.f64 	[%r35], %fd196;
	ld.volatile.shared.f64 	%fd197, [%r35+32];
	ld.volatile.shared.f64 	%fd198, [%r35];
	add.f64 	%fd199, %fd197, %fd198;
	st.volatile.shared.f64 	[%r35], %fd199;
	ld.volatile.shared.f64 	%fd200, [%r35+16];
	ld.volatile.shared.f64 	%fd201, [%r35];
	add.f64 	%fd202, %fd200, %fd201;
	st.volatile.shared.f64 	[%r35], %fd202;
	ld.volatile.shared.f64 	%fd203, [%r35+8];
	ld.volatile.shared.f64 	%fd204, [%r35];
	add.f64 	%fd205, %fd203, %fd204;
	st.volatile.shared.f64 	[%r35], %fd205;
	setp.ne.s32 	%p38, %r1, 0;
	@%p38 bra 	$L__BB0_40;
	ld.param.u64 	%rd13, [_Z23warpOptimizedRiemannSumIdXadL_Z18complex_kernel_gpuIdET_S1_EEEvS1_S1_iPS1__param_3];
	ld.shared.f64 	%fd206, [shared];
	cvta.to.global.u64 	%rd10, %rd13;
	mul.wide.u32 	%rd11, %r2, 8;
	add.s64 	%rd12, %rd10, %rd11;
	st.global.f64 	[%rd12], %fd206;
$L__BB0_40:
	ret;

}
.func  (.param .align 16 .b8 func_retval0[16]) __internal_trig_reduction_slowpathd(
	.param .b64 __internal_trig_reduction_slowpathd_param_0
)
{
	.local .align 8 .b8 	__local_depot1[40];
	.reg .b64 	%SP;
	.reg .b64 	%SPL;
	.reg .pred 	%p<10>;
	.reg .b32 	%r<47>;
	.reg .b64 	%rd<74>;
	.reg .b64 	%fd<5>;

	mov.u64 	%SPL, __local_depot1;
	ld.param.f64 	%fd4, [__internal_trig_reduction_slowpathd_param_0];
	add.u64 	%rd1, %SPL, 0;
	{
	.reg .b32 %temp; 
	mov.b64 	{%temp, %r1}, %fd4;
	}
	shr.u32 	%r2, %r1, 20;
	and.b32  	%r3, %r2, 2047;
	setp.eq.s32 	%p1, %r3, 2047;
	mov.b32 	%r46, 0;
	@%p1 bra 	$L__BB1_9;
	add.s32 	%r20, %r3, -1024;
	mov.b64 	%rd20, %fd4;
	shl.b64 	%rd2, %rd20, 11;
	shr.u32 	%r4, %r20, 6;
	sub.s32 	%r45, 15, %r4;
	sub.s32 	%r21, 19, %r4;
	setp.lt.u32 	%p2, %r20, 128;
	selp.b32 	%r6, 18, %r21, %p2;
	setp.ge.s32 	%p3, %r45, %r6;
	mov.b64 	%rd70, 0;
	@%p3 bra 	$L__BB1_4;
	add.s32 	%r23, %r6, %r4;
	neg.s32 	%r43, %r23;
	or.b64  	%rd3, %rd2, -9223372036854775808;
	mov.b64 	%rd70, 0;
	mov.b32 	%r42, 0;
	mov.u64 	%rd25, __cudart_i2opi_d;
	mov.u32 	%r44, %r45;
$L__BB1_3:
	.pragma "nounroll";
	mul.wide.s32 	%rd22, %r42, 8;
	add.s64 	%rd23, %rd1, %rd22;
	mul.wide.s32 	%rd24, %r44, 8;
	add.s64 	%rd26, %rd25, %rd24;
	ld.global.nc.u64 	%rd27, [%rd26];
	{
	.reg .u32 %r0, %r1, %r2, %r3, %alo, %ahi, %blo, %bhi, %clo, %chi;
	mov.b64 	{%alo,%ahi}, %rd27;
	mov.b64 	{%blo,%bhi}, %rd3;
	mov.b64 	{%clo,%chi}, %rd70;
	mad.lo.cc.u32 	%r0, %alo, %blo, %clo;
	madc.hi.cc.u32 	%r1, %alo, %blo, %chi;
	madc.hi.u32 	%r2, %alo, %bhi, 0;
	mad.lo.cc.u32 	%r1, %alo, %bhi, %r1;
	madc.hi.cc.u32 	%r2, %ahi, %blo, %r2;
	madc.hi.u32 	%r3, %ahi, %bhi, 0;
	mad.lo.cc.u32 	%r1, %ahi, %blo, %r1;
	madc.lo.cc.u32 	%r2, %ahi, %bhi, %r2;
	addc.u32 	%r3, %r3, 0;
	mov.b64 	%rd28, {%r0,%r1};
	mov.b64 	%rd70, {%r2,%r3};
	}
	st.local.u64 	[%rd23], %rd28;
	add.s32 	%r44, %r44, 1;
	add.s32 	%r43, %r43, 1;
	add.s32 	%r42, %r42, 1;
	setp.ne.s32 	%p4, %r43, -15;
	mov.u32 	%r45, %r6;
	@%p4 bra 	$L__BB1_3;
$L__BB1_4:
	cvt.s64.s32 	%rd29, %r45;
	cvt.u64.u32 	%rd30, %r4;
	add.s64 	%rd31, %rd30, %rd29;
	shl.b64 	%rd32, %rd31, 3;
	add.s64 	%rd33, %rd1, %rd32;
	st.local.u64 	[%rd33+-120], %rd70;
	and.b32  	%r15, %r2, 63;
	ld.local.u64 	%rd72, [%rd1+16];
	ld.local.u64 	%rd71, [%rd1+24];
	setp.eq.s32 	%p5, %r15, 0;
	@%p5 bra 	$L__BB1_6;
	shl.b64 	%rd34, %rd71, %r15;
	shr.u64 	%rd35, %rd72, 1;
	xor.b32  	%r24, %r15, 63;
	shr.u64 	%rd36, %rd35, %r24;
	or.b64  	%rd71, %rd34, %rd36;
	ld.local.u64 	%rd37, [%rd1+8];
	shl.b64 	%rd38, %rd72, %r15;
	shr.u64 	%rd39, %rd37, 1;
	shr.u64 	%rd40, %rd39, %r24;
	or.b64  	%rd72, %rd38, %rd40;
$L__BB1_6:
	and.b32  	%r25, %r1, -2147483648;
	shr.u64 	%rd41, %rd71, 62;
	cvt.u32.u64 	%r26, %rd41;
	mov.b64 	{%r27, %r28}, %rd71;
	mov.b64 	{%r29, %r30}, %rd72;
	shf.l.wrap.b32 	%r31, %r30, %r27, 2;
	shf.l.wrap.b32 	%r32, %r27, %r28, 2;
	mov.b64 	%rd42, {%r31, %r32};
	shl.b64 	%rd43, %rd72, 2;
	shr.u64 	%rd44, %rd42, 63;
	cvt.u32.u64 	%r33, %rd44;
	add.s32 	%r34, %r33, %r26;
	setp.eq.s32 	%p6, %r25, 0;
	neg.s32 	%r35, %r34;
	selp.b32 	%r46, %r34, %r35, %p6;
	setp.gt.s64 	%p7, %rd42, -1;
	mov.b64 	%rd45, 0;
	{
	.reg .u32 %r0, %r1, %r2, %r3, %a0, %a1, %a2, %a3, %b0, %b1, %b2, %b3;
	mov.b64 	{%a0,%a1}, %rd45;
	mov.b64 	{%a2,%a3}, %rd45;
	mov.b64 	{%b0,%b1}, %rd43;
	mov.b64 	{%b2,%b3}, %rd42;
	sub.cc.u32 	%r0, %a0, %b0;
	subc.cc.u32 	%r1, %a1, %b1;
	subc.cc.u32 	%r2, %a2, %b2;
	subc.u32 	%r3, %a3, %b3;
	mov.b64 	%rd46, {%r0,%r1};
	mov.b64 	%rd47, {%r2,%r3};
	}
	xor.b32  	%r36, %r25, -2147483648;
	selp.b64 	%rd73, %rd42, %rd47, %p7;
	selp.b64 	%rd14, %rd43, %rd46, %p7;
	selp.b32 	%r17, %r25, %r36, %p7;
	clz.b64 	%r37, %rd73;
	cvt.u64.u32 	%rd15, %r37;
	setp.eq.s32 	%p8, %r37, 0;
	@%p8 bra 	$L__BB1_8;
	cvt.u32.u64 	%r38, %rd15;
	and.b32  	%r39, %r38, 63;
	shl.b64 	%rd48, %rd73, %r39;
	shr.u64 	%rd49, %rd14, 1;
	not.b32 	%r40, %r38;
	and.b32  	%r41, %r40, 63;
	shr.u64 	%rd50, %rd49, %r41;
	or.b64  	%rd73, %rd48, %rd50;
$L__BB1_8:
	mov.b64 	%rd51, -3958705157555305931;
	{
	.reg .u32 %r0, %r1, %r2, %r3, %alo, %ahi, %blo, %bhi;
	mov.b64 	{%alo,%ahi}, %rd73;
	mov.b64 	{%blo,%bhi}, %rd51;
	mul.lo.u32 	%r0, %alo, %blo;
	mul.hi.u32 	%r1, %alo, %blo;
	mad.lo.cc.u32 	%r1, %alo, %bhi, %r1;
	madc.hi.u32 	%r2, %alo, %bhi, 0;
	mad.lo.cc.u32 	%r1, %ahi, %blo, %r1;
	madc.hi.cc.u32 	%r2, %ahi, %blo, %r2;
	madc.hi.u32 	%r3, %ahi, %bhi, 0;
	mad.lo.cc.u32 	%r2, %ahi, %bhi, %r2;
	addc.u32 	%r3, %r3, 0;
	mov.b64 	%rd52, {%r0,%r1};
	mov.b64 	%rd53, {%r2,%r3};
	}
	setp.gt.s64 	%p9, %rd53, 0;
	{
	.reg .u32 %r0, %r1, %r2, %r3, %a0, %a1, %a2, %a3, %b0, %b1, %b2, %b3;
	mov.b64 	{%a0,%a1}, %rd52;
	mov.b64 	{%a2,%a3}, %rd53;
	mov.b64 	{%b0,%b1}, %rd52;
	mov.b64 	{%b2,%b3}, %rd53;
	add.cc.u32 	%r0, %a0, %b0;
	addc.cc.u32 	%r1, %a1, %b1;
	addc.cc.u32 	%r2, %a2, %b2;
	addc.u32 	%r3, %a3, %b3;
	mov.b64 	%rd54, {%r0,%r1};
	mov.b64 	%rd55, {%r2,%r3};
	}
	selp.b64 	%rd56, %rd55, %rd53, %p9;
	selp.s64 	%rd57, -1, 0, %p9;
	sub.s64 	%rd58, %rd57, %rd15;
	cvt.u64.u32 	%rd59, %r17;
	shl.b64 	%rd60, %rd59, 32;
	add.s64 	%rd61, %rd56, 1;
	shr.u64 	%rd62, %rd61, 10;
	add.s64 	%rd63, %rd62, 1;
	shr.u64 	%rd64, %rd63, 1;
	shl.b64 	%rd65, %rd58, 52;
	add.s64 	%rd66, %rd65, %rd64;
	add.s64 	%rd67, %rd66, 4602678819172646912;
	or.b64  	%rd68, %rd67, %rd60;
	mov.b64 	%fd4, %rd68;
$L__BB1_9:
	st.param.f64 	[func_retval0], %fd4;
	st.param.b32 	[func_retval0+8], %r46;
	ret;

}
.func  (.param .b64 func_retval0) __internal_accurate_pow(
	.param .b64 __internal_accurate_pow_param_0
)
{
	.reg .pred 	%p<8>;
	.reg .b32 	%r<49>;
	.reg .b32 	%f<3>;
	.reg .b64 	%fd<109>;

	ld.param.f64 	%fd10, [__internal_accurate_pow_param_0];
	{
	.reg .b32 %temp; 
	mov.b64 	{%temp, %r46}, %fd10;
	}
	{
	.reg .b32 %temp; 
	mov.b64 	{%r45, %temp}, %fd10;
	}
	shr.u32 	%r47, %r46, 20;
	setp.gt.u32 	%p1, %r46, 1048575;
	@%p1 bra 	$L__BB2_2;
	mul.f64 	%fd11, %fd10, 0d4350000000000000;
	{
	.reg .b32 %temp; 
	mov.b64 	{%temp, %r46}, %fd11;
	}
	{
	.reg .b32 %temp; 
	mov.b64 	{%r45, %temp}, %fd11;
	}
	shr.u32 	%r16, %r46, 20;
	add.s32 	%r47, %r16, -54;
$L__BB2_2:
	add.s32 	%r48, %r47, -1023;
	and.b32  	%r17, %r46, -2146435073;
	or.b32  	%r18, %r17, 1072693248;
	mov.b64 	%fd107, {%r45, %r18};
	setp.lt.u32 	%p2, %r18, 1073127583;
	@%p2 bra 	$L__BB2_4;
	{
	.reg .b32 %temp; 
	mov.b64 	{%r19, %temp}, %fd107;
	}
	{
	.reg .b32 %temp; 
	mov.b64 	{%temp, %r20}, %fd107;
	}
	add.s32 	%r21, %r20, -1048576;
	mov.b64 	%fd107, {%r19, %r21};
	add.s32 	%r48, %r47, -1022;
$L__BB2_4:
	add.f64 	%fd12, %fd107, 0dBFF0000000000000;
	add.f64 	%fd13, %fd107, 0d3FF0000000000000;
	rcp.approx.ftz.f64 	%fd14, %fd13;
	neg.f64 	%fd15, %fd13;
	fma.rn.f64 	%fd16, %fd15, %fd14, 0d3FF0000000000000;
	fma.rn.f64 	%fd17, %fd16, %fd16, %fd16;
	fma.rn.f64 	%fd18, %fd17, %fd14, %fd14;
	mul.f64 	%fd19, %fd12, %fd18;
	fma.rn.f64 	%fd20, %fd12, %fd18, %fd19;
	mul.f64 	%fd21, %fd20, %fd20;
	fma.rn.f64 	%fd22, %fd21, 0d3EB0F5FF7D2CAFE2, 0d3ED0F5D241AD3B5A;
	fma.rn.f64 	%fd23, %fd22, %fd21, 0d3EF3B20A75488A3F;
	fma.rn.f64 	%fd24, %fd23, %fd21, 0d3F1745CDE4FAECD5;
	fma.rn.f64 	%fd25, %fd24, %fd21, 0d3F3C71C7258A578B;
	fma.rn.f64 	%fd26, %fd25, %fd21, 0d3F6249249242B910;
	fma.rn.f64 	%fd27, %fd26, %fd21, 0d3F89999999999DFB;
	sub.f64 	%fd28, %fd12, %fd20;
	add.f64 	%fd29, %fd28, %fd28;
	neg.f64 	%fd30, %fd20;
	fma.rn.f64 	%fd31, %fd30, %fd12, %fd29;
	mul.f64 	%fd32, %fd18, %fd31;
	fma.rn.f64 	%fd33, %fd21, %fd27, 0d3FB5555555555555;
	mov.f64 	%fd34, 0d3FB5555555555555;
	sub.f64 	%fd35, %fd34, %fd33;
	fma.rn.f64 	%fd36, %fd21, %fd27, %fd35;
	add.f64 	%fd37, %fd36, 0dBC46A4CB00B9E7B0;
	add.f64 	%fd38, %fd33, %fd37;
	sub.f64 	%fd39, %fd33, %fd38;
	add.f64 	%fd40, %fd37, %fd39;
	mul.rn.f64 	%fd41, %fd20, %fd20;
	neg.f64 	%fd42, %fd41;
	fma.rn.f64 	%fd43, %fd20, %fd20, %fd42;
	{
	.reg .b32 %temp; 
	mov.b64 	{%r22, %temp}, %fd32;
	}
	{
	.reg .b32 %temp; 
	mov.b64 	{%temp, %r23}, %fd32;
	}
	add.s32 	%r24, %r23, 1048576;
	mov.b64 	%fd44, {%r22, %r24};
	fma.rn.f64 	%fd45, %fd20, %fd44, %fd43;
	mul.rn.f64 	%fd46, %fd41, %fd20;
	neg.f64 	%fd47, %fd46;
	fma.rn.f64 	%fd48, %fd41, %fd20, %fd47;
	fma.rn.f64 	%fd49, %fd41, %fd32, %fd48;
	fma.rn.f64 	%fd50, %fd45, %fd20, %fd49;
	mul.rn.f64 	%fd51, %fd38, %fd46;
	neg.f64 	%fd52, %fd51;
	fma.rn.f64 	%fd53, %fd38, %fd46, %fd52;
	fma.rn.f64 	%fd54, %fd38, %fd50, %fd53;
	fma.rn.f64 	%fd55, %fd40, %fd46, %fd54;
	add.f64 	%fd56, %fd51, %fd55;
	sub.f64 	%fd57, %fd51, %fd56;
	add.f64 	%fd58, %fd55, %fd57;
	add.f64 	%fd59, %fd20, %fd56;
	sub.f64 	%fd60, %fd20, %fd59;
	add.f64 	%fd61, %fd56, %fd60;
	add.f64 	%fd62, %fd58, %fd61;
	add.f64 	%fd63, %fd32, %fd62;
	add.f64 	%fd64, %fd59, %fd63;
	sub.f64 	%fd65, %fd59, %fd64;
	add.f64 	%fd66, %fd63, %fd65;
	xor.b32  	%r25, %r48, -2147483648;
	mov.b32 	%r26, 1127219200;
	mov.b64 	%fd67, {%r25, %r26};
	mov.b32 	%r27, -2147483648;
	mov.b64 	%fd68, {%r27, %r26};
	sub.f64 	%fd69, %fd67, %fd68;
	fma.rn.f64 	%fd70, %fd69, 0d3FE62E42FEFA39EF, %fd64;
	fma.rn.f64 	%fd71, %fd69, 0dBFE62E42FEFA39EF, %fd70;
	sub.f64 	%fd72, %fd71, %fd64;
	sub.f64 	%fd73, %fd66, %fd72;
	fma.rn.f64 	%fd74, %fd69, 0d3C7ABC9E3B39803F, %fd73;
	add.f64 	%fd75, %fd70, %fd74;
	sub.f64 	%fd76, %fd70, %fd75;
	add.f64 	%fd77, %fd74, %fd76;
	mov.f64 	%fd78, 0d4004000000000000;
	{
	.reg .b32 %temp; 
	mov.b64 	{%temp, %r28}, %fd78;
	}
	{
	.reg .b32 %temp; 
	mov.b64 	{%r29, %temp}, %fd78;
	}
	shl.b32 	%r30, %r28, 1;
	setp.gt.u32 	%p3, %r30, -33554433;
	and.b32  	%r31, %r28, -15728641;
	selp.b32 	%r32, %r31, %r28, %p3;
	mov.b64 	%fd79, {%r29, %r32};
	mul.rn.f64 	%fd80, %fd75, %fd79;
	neg.f64 	%fd81, %fd80;
	fma.rn.f64 	%fd82, %fd75, %fd79, %fd81;
	fma.rn.f64 	%fd83, %fd77, %fd79, %fd82;
	add.f64 	%fd4, %fd80, %fd83;
	sub.f64 	%fd84, %fd80, %fd4;
	add.f64 	%fd5, %fd83, %fd84;
	fma.rn.f64 	%fd85, %fd4, 0d3FF71547652B82FE, 0d4338000000000000;
	{
	.reg .b32 %temp; 
	mov.b64 	{%r13, %temp}, %fd85;
	}
	mov.f64 	%fd86, 0dC338000000000000;
	add.rn.f64 	%fd87, %fd85, %fd86;
	fma.rn.f64 	%fd88, %fd87, 0dBFE62E42FEFA39EF, %fd4;
	fma.rn.f64 	%fd89, %fd87, 0dBC7ABC9E3B39803F, %fd88;
	fma.rn.f64 	%fd90, %fd89, 0d3E5ADE1569CE2BDF, 0d3E928AF3FCA213EA;
	fma.rn.f64 	%fd91, %fd90, %fd89, 0d3EC71DEE62401315;
	fma.rn.f64 	%fd92, %fd91, %fd89, 0d3EFA01997C89EB71;
	fma.rn.f64 	%fd93, %fd92, %fd89, 0d3F2A01A014761F65;
	fma.rn.f64 	%fd94, %fd93, %fd89, 0d3F56C16C1852B7AF;
	fma.rn.f64 	%fd95, %fd94, %fd89, 0d3F81111111122322;
	fma.rn.f64 	%fd96, %fd95, %fd89, 0d3FA55555555502A1;
	fma.rn.f64 	%fd97, %fd96, %fd89, 0d3FC5555555555511;
	fma.rn.f64 	%fd98, %fd97, %fd89, 0d3FE000000000000B;
	fma.rn.f64 	%fd99, %fd98, %fd89, 0d3FF0000000000000;
	fma.rn.f64 	%fd100, %fd99, %fd89, 0d3FF0000000000000;
	{
	.reg .b32 %temp; 
	mov.b64 	{%r14, %temp}, %fd100;
	}
	{
	.reg .b32 %temp; 
	mov.b64 	{%temp, %r15}, %fd100;
	}
	shl.b32 	%r33, %r13, 20;
	add.s32 	%r34, %r33, %r15;
	mov.b64 	%fd108, {%r14, %r34};
	{
	.reg .b32 %temp; 
	mov.b64 	{%temp, %r35}, %fd4;
	}
	mov.b32 	%f2, %r35;
	abs.f32 	%f1, %f2;
	setp.lt.f32 	%p4, %f1, 0f4086232B;
	@%p4 bra 	$L__BB2_7;
	setp.lt.f64 	%p5, %fd4, 0d0000000000000000;
	add.f64 	%fd101, %fd4, 0d7FF0000000000000;
	selp.f64 	%fd108, 0d0000000000000000, %fd101, %p5;
	setp.geu.f32 	%p6, %f1, 0f40874800;
	@%p6 bra 	$L__BB2_7;
	shr.u32 	%r36, %r13, 31;
	add.s32 	%r37, %r13, %r36;
	shr.s32 	%r38, %r37, 1;
	shl.b32 	%r39, %r38, 20;
	add.s32 	%r40, %r15, %r39;
	mov.b64 	%fd102, {%r14, %r40};
	sub.s32 	%r41, %r13, %r38;
	shl.b32 	%r42, %r41, 20;
	add.s32 	%r43, %r42, 1072693248;
	mov.b32 	%r44, 0;
	mov.b64 	%fd103, {%r44, %r43};
	mul.f64 	%fd108, %fd103, %fd102;
$L__BB2_7:
	abs.f64 	%fd104, %fd108;
	setp.eq.f64 	%p7, %fd104, 0d7FF0000000000000;
	fma.rn.f64 	%fd105, %fd108, %fd5, %fd108;
	selp.f64 	%fd106, %fd108, %fd105, %p7;
	st.param.f64 	[func_retval0], %fd106;
	ret;

}


// ===== COMPILED SASS (sm_100) =====

	.target	sm_100

	.elftype	@"ET_EXEC"


//--------------------- .note.nv.tkinfo           --------------------------
	.section	.note.nv.tkinfo,"",@"SHT_NOTE"
	.sectionflags	@"SHF_NOTE_NV_TKINFO"
	.tkinfo
        /*0018*/ 	.word	0x00000002
        /*0030*/ 	.string	""
        /*0030*/ 	.string	"ptxas"
        /*0030*/ 	.string	"Cuda compilation tools, release 13.0, V13.0.88"
        /*0030*/ 	.string	"Build cuda_13.0.r13.0/compiler.36424714_0"
        /*0030*/ 	.string	"-arch sm_100 -m 64 "



//--------------------- .note.nv.cuinfo           --------------------------
	.section	.note.nv.cuinfo,"",@"SHT_NOTE"
	.sectionflags	@"SHF_NOTE_NV_CUINFO"
        /*0018*/ 	.short	0x0002
        /*001a*/ 	.short	0x0064
        /*001c*/ 	.short	0x0082
	.zero		2


//--------------------- .nv.info                  --------------------------
	.section	.nv.info,"",@"SHT_CUDA_INFO"
	.align	4


	//----- nvinfo : EIATTR_REGCOUNT
	.align		4
        /*0000*/ 	.byte	0x04, 0x2f
        /*0002*/ 	.short	(.L_3 - .L_2)
	.align		4
.L_2:
        /*0004*/ 	.word	index@(_Z23warpOptimizedRiemannSumIdXadL_Z18complex_kernel_gpuIdET_S1_EEEvS1_S1_iPS1_)
        /*0008*/ 	.word	0x00000020


	//----- nvinfo : EIATTR_FRAME_SIZE
	.align		4
.L_3:
        /*000c*/ 	.byte	0x04, 0x11
        /*000e*/ 	.short	(.L_5 - .L_4)
	.align		4
.L_4:
        /*0010*/ 	.word	index@($_Z23warpOptimizedRiemannSumIdXadL_Z18complex_kernel_gpuIdET_S1_EEEvS1_S1_iPS1_$__internal_trig_reduction_slowpathd)
        /*0014*/ 	.word	0x00000028


	//----- nvinfo : EIATTR_FRAME_SIZE
	.align		4
.L_5:
        /*0018*/ 	.byte	0x04, 0x11
        /*001a*/ 	.short	(.L_7 - .L_6)
	.align		4
.L_6:
        /*001c*/ 	.word	index@($_Z23warpOptimizedRiemannSumIdXadL_Z18complex_kernel_gpuIdET_S1_EEEvS1_S1_iPS1_$__internal_accurate_pow)
        /*0020*/ 	.word	0x00000028


	//----- nvinfo : EIATTR_FRAME_SIZE
	.align		4
.L_7:
        /*0024*/ 	.byte	0x04, 0x11
        /*0026*/ 	.short	(.L_9 - .L_8)
	.align		4
.L_8:
        /*0028*/ 	.word	index@($__internal_1_$__cuda_sm20_dsqrt_rn_f64_mediumpath_v1)
        /*002c*/ 	.word	0x00000028


	//----- nvinfo : EIATTR_FRAME_SIZE
	.align		4
.L_9:
        /*0030*/ 	.byte	0x04, 0x11
        /*0032*/ 	.short	(.L_11 - .L_10)
	.align		4
.L_10:
        /*0034*/ 	.word	index@($__internal_0_$__cuda_sm20_div_rn_f64_full)
        /*0038*/ 	.word	0x00000028


	//----- nvinfo : EIATTR_FRAME_SIZE
	.align		4
.L_11:
        /*003c*/ 	.byte	0x04, 0x11
        /*003e*/ 	.short	(.L_13 - .L_12)
	.align		4
.L_12:
        /*0040*/ 	.word	index@(_Z23warpOptimizedRiemannSumIdXadL_Z18complex_kernel_gpuIdET_S1_EEEvS1_S1_iPS1_)
        /*0044*/ 	.word	0x00000028


	//----- nvinfo : EIATTR_MIN_STACK_SIZE
	.align		4
.L_13:
        /*0048*/ 	.byte	0x04, 0x12
        /*004a*/ 	.short	(.L_15 - .L_14)
	.align		4
.L_14:
        /*004c*/ 	.word	index@(_Z23warpOptimizedRiemannSumIdXadL_Z18complex_kernel_gpuIdET_S1_EEEvS1_S1_iPS1_)
        /*0050*/ 	.word	0x00000028
.L_15:


//--------------------- .nv.compat                --------------------------
	.section	.nv.compat,"",@"SHT_CUDA_COMPAT_INFO"
	.align	4
        /*0000*/ 	.byte	0x02, 0x09, 0x00, 0x00, 0x02, 0x02, 0x01, 0x00, 0x02, 0x05, 0x05, 0x00, 0x03, 0x07, 0x01, 0x01
        /*0010*/ 	.byte	0x02, 0x03, 0x00, 0x00, 0x02, 0x06, 0x01, 0x00, 0x04, 0x0b, 0x08, 0x00, 0x01, 0x00, 0x00, 0x00
        /*0020*/ 	.byte	0x00, 0x00, 0x00, 0x00


//--------------------- .nv.info._Z23warpOptimizedRiemannSumIdXadL_Z18complex_kernel_gpuIdET_S1_EEEvS1_S1_iPS1_ --------------------------
	.section	.nv.info._Z23warpOptimizedRiemannSumIdXadL_Z18complex_kernel_gpuIdET_S1_EEEvS1_S1_iPS1_,"",@"SHT_CUDA_INFO"
	.sectionflags	@""
	.align	4


	//----- nvinfo : EIATTR_CUDA_API_VERSION
	.align		4
        /*0000*/ 	.byte	0x04, 0x37
        /*0002*/ 	.short	(.L_17 - .L_16)
.L_16:
        /*0004*/ 	.word	0x00000082


	//----- nvinfo : EIATTR_KPARAM_INFO
	.align		4
.L_17:
        /*0008*/ 	.byte	0x04, 0x17
        /*000a*/ 	.short	(.L_19 - .L_18)
.L_18:
        /*000c*/ 	.word	0x00000000
        /*0010*/ 	.short	0x0003
        /*0012*/ 	.short	0x0018
        /*0014*/ 	.byte	0x00, 0xf5, 0x21, 0x00


	//----- nvinfo : EIATTR_KPARAM_INFO
	.align		4
.L_19:
        /*0018*/ 	.byte	0x04, 0x17
        /*001a*/ 	.short	(.L_21 - .L_20)
.L_20:
        /*001c*/ 	.word	0x00000000
        /*0020*/ 	.short	0x0002
        /*0022*/ 	.short	0x0010
        /*0024*/ 	.byte	0x00, 0xf0, 0x11, 0x00


	//----- nvinfo : EIATTR_KPARAM_INFO
	.align		4
.L_21:
        /*0028*/ 	.byte	0x04, 0x17
        /*002a*/ 	.short	(.L_23 - .L_22)
.L_22:
        /*002c*/ 	.word	0x00000000
        /*0030*/ 	.short	0x0001
        /*0032*/ 	.short	0x0008
        /*0034*/ 	.byte	0x00, 0xf0, 0x21, 0x00


	//----- nvinfo : EIATTR_KPARAM_INFO
	.align		4
.L_23:
        /*0038*/ 	.byte	0x04, 0x17
        /*003a*/ 	.short	(.L_25 - .L_24)
.L_24:
        /*003c*/ 	.word	0x00000000
        /*0040*/ 	.short	0x0000
        /*0042*/ 	.short	0x0000
        /*0044*/ 	.byte	0x00, 0xf0, 0x21, 0x00


	//----- nvinfo : EIATTR_SPARSE_MMA_MASK
	.align		4
.L_25:
        /*0048*/ 	.byte	0x03, 0x50
        /*004a*/ 	.short	0x0000


	//----- nvinfo : EIATTR_MAXREG_COUNT
	.align		4
        /*004c*/ 	.byte	0x03, 0x1b
        /*004e*/ 	.short	0x00ff


	//----- nvinfo : EIATTR_NUM_BARRIERS
	.align		4
        /*0050*/ 	.byte	0x02, 0x4c
        /*0052*/ 	.byte	0x01
	.zero		1


	//----- nvinfo : EIATTR_MERCURY_ISA_VERSION
	.align		4
        /*0054*/ 	.byte	0x03, 0x5f
        /*0056*/ 	.short	0x0101


	//----- nvinfo : EIATTR_VRC_CTA_INIT_COUNT
	.align		4
        /*0058*/ 	.byte	0x02, 0x4a
	.zero		1
	.zero		1


	//----- nvinfo : EIATTR_EXIT_INSTR_OFFSETS
	.align		4
        /*005c*/ 	.byte	0x04, 0x1c
        /*005e*/ 	.short	(.L_27 - .L_26)


	//   ....[0]....
.L_26:
        /*0060*/ 	.word	0x00001b80


	//   ....[1]....
        /*0064*/ 	.word	0x00001d20


	//   ....[2]....
        /*0068*/ 	.word	0x00001da0


	//----- nvinfo : EIATTR_CRS_STACK_SIZE
	.align		4
.L_27:
        /*006c*/ 	.byte	0x04, 0x1e
        /*006e*/ 	.short	(.L_29 - .L_28)
.L_28:
        /*0070*/ 	.word	0x00000000


	//----- nvinfo : EIATTR_CBANK_PARAM_SIZE
	.align		4
.L_29:
        /*0074*/ 	.byte	0x03, 0x19
        /*0076*/ 	.short	0x0020


	//----- nvinfo : EIATTR_PARAM_CBANK
	.align		4
        /*0078*/ 	.byte	0x04, 0x0a
        /*007a*/ 	.short	(.L_31 - .L_30)
	.align		4
.L_30:
        /*007c*/ 	.word	index@(.nv.constant0._Z23warpOptimizedRiemannSumIdXadL_Z18complex_kernel_gpuIdET_S1_EEEvS1_S1_iPS1_)
        /*0080*/ 	.short	0x0380
        /*0082*/ 	.short	0x0020


	//----- nvinfo : EIATTR_SW_WAR
	.align		4
.L_31:
        /*0084*/ 	.byte	0x04, 0x36
        /*0086*/ 	.short	(.L_33 - .L_32)
.L_32:
        /*0088*/ 	.word	0x00000008
.L_33:


//--------------------- .nv.callgraph             --------------------------
	.section	.nv.callgraph,"",@"SHT_CUDA_CALLGRAPH"
	.align	4
	.sectionentsize	8
	.align		4
        /*0000*/ 	.word	0x00000000
	.align		4
        /*0004*/ 	.word	0xffffffff
	.align		4
        /*0008*/ 	.word	0x00000000
	.align		4
        /*000c*/ 	.word	0xfffffffe
	.align		4
        /*0010*/ 	.word	0x00000000
	.align		4
        /*0014*/ 	.word	0xfffffffd
	.align		4
        /*0018*/ 	.word	0x00000000
	.align		4
        /*001c*/ 	.word	0xfffffffc


//--------------------- .nv.constant4             --------------------------
	.section	.nv.constant4,"a",@progbits
	.align	8
	.align		8
.nv.constant4:
        /*0000*/ 	.dword	__cudart_i2opi_d
	.align		8
        /*0008*/ 	.dword	__cudart_sin_cos_coeffs


//--------------------- .text._Z23warpOptimizedRiemannSumIdXadL_Z18complex_kernel_gpuIdET_S1_EEEvS1_S1_iPS1_ --------------------------
	.section	.text._Z23warpOptimizedRiemannSumIdXadL_Z18complex_kernel_gpuIdET_S1_EEEvS1_S1_iPS1_,"ax",@progbits
	.align	128
        .global         _Z23warpOptimizedRiemannSumIdXadL_Z18complex_kernel_gpuIdET_S1_EEEvS1_S1_iPS1_
        .type           _Z23warpOptimizedRiemannSumIdXadL_Z18complex_kernel_gpuIdET_S1_EEEvS1_S1_iPS1_,@function
        .size           _Z23warpOptimizedRiemannSumIdXadL_Z18complex_kernel_gpuIdET_S1_EEEvS1_S1_iPS1_,(.L_x_47 - _Z23warpOptimizedRiemannSumIdXadL_Z18complex_kernel_gpuIdET_S1_EEEvS1_S1_iPS1_)
        .other          _Z23warpOptimizedRiemannSumIdXadL_Z18complex_kernel_gpuIdET_S1_EEEvS1_S1_iPS1_,@"STO_CUDA_ENTRY STV_DEFAULT"
_Z23warpOptimizedRiemannSumIdXadL_Z18complex_kernel_gpuIdET_S1_EEEvS1_S1_iPS1_:
.text._Z23warpOptimizedRiemannSumIdXadL_Z18complex_kernel_gpuIdET_S1_EEEvS1_S1_iPS1_:
[----:B------:R-:W0:Y:S01]  /*0000*/  LDC R1, c[0x0][0x37c] ;  /* 0x0000df00ff017b82 */ /* 0x000e220000000800 */
[----:B------:R-:W1:Y:S01]  /*0010*/  S2R R17, SR_TID.X ;  /* 0x0000000000117919 */ /* 0x000e620000002100 */
[----:B------:R-:W2:Y:S01]  /*0020*/  LDCU UR11, c[0x0][0x360] ;  /* 0x00006c00ff0b77ac */ /* 0x000ea20008000800 */
[----:B------:R-:W-:Y:S01]  /*0030*/  BSSY.RECONVERGENT B0, `(.L_x_0) ;  /* 0x00001a0000007945 */ /* 0x000fe20003800200 */
[----:B0-----:R-:W-:Y:S01]  /*0040*/  VIADD R1, R1, 0xffffffd8 ;  /* 0xffffffd801017836 */ /* 0x001fe20000000000 */
[----:B------:R-:W1:Y:S01]  /*0050*/  S2R R2, SR_CTAID.X ;  /* 0x0000000000027919 */ /* 0x000e620000002500 */
[----:B------:R-:W0:Y:S01]  /*0060*/  LDCU UR12, c[0x0][0x390] ;  /* 0x00007200ff0c77ac */ /* 0x000e220008000800 */
[----:B------:R-:W-:Y:S01]  /*0070*/  CS2R R20, SRZ ;  /* 0x0000000000147805 */ /* 0x000fe2000001ff00 */
[----:B------:R-:W3:Y:S01]  /*0080*/  LDCU.64 UR6, c[0x0][0x358] ;  /* 0x00006b00ff0677ac */ /* 0x000ee20008000a00 */
[----:B------:R-:W4:Y:S01]  /*0090*/  LDCU UR10, c[0x0][0x390] ;  /* 0x00007200ff0a77ac */ /* 0x000f220008000800 */
[----:B------:R-:W0:Y:S01]  /*00a0*/  LDCU.64 UR4, c[0x0][0x388] ;  /* 0x00007100ff0477ac */ /* 0x000e220008000a00 */
[----:B--2---:R-:W-:Y:S01]  /*00b0*/  IMAD.U32 R3, RZ, RZ, UR11 ;  /* 0x0000000bff037e24 */ /* 0x004fe2000f8e00ff */
[----:B------:R-:W2:Y:S01]  /*00c0*/  LDCU.64 UR8, c[0x4][0x8] ;  /* 0x01000100ff0877ac */ /* 0x000ea20008000a00 */
[----:B-1----:R-:W-:-:S05]  /*00d0*/  IMAD R0, R2, UR11, R17 ;  /* 0x0000000b02007c24 */ /* 0x002fca000f8e0211 */
[----:B0-----:R-:W-:-:S13]  /*00e0*/  ISETP.GE.AND P0, PT, R0, UR12, PT ;  /* 0x0000000c00007c0c */ /* 0x001fda000bf06270 */
[----:B--234-:R-:W-:Y:S05]  /*00f0*/  @P0 BRA `(.L_x_1) ;  /* 0x00000018004c0947 */ /* 0x01cfea0003800000 */
[----:B------:R-:W-:-:S07]  /*0100*/  CS2R R20, SRZ ;  /* 0x0000000000147805 */ /* 0x000fce000001ff00 */
.L_x_23:
[----:B------:R-:W0:Y:S01]  /*0110*/  LDC.64 R6, c[0x0][0x380] ;  /* 0x0000e000ff067b82 */ /* 0x000e220000000a00 */
[----:B------:R-:W0:Y:S01]  /*0120*/  I2F.F64 R18, R0 ;  /* 0x0000000000127312 */ /* 0x000e220000201c00 */
[----:B------:R-:W-:Y:S01]  /*0130*/  IMAD.MOV.U32 R8, RZ, RZ, 0x652b82fe ;  /* 0x652b82feff087424 */ /* 0x000fe200078e00ff */
[----:B------:R-:W-:Y:S01]  /*0140*/  UMOV UR12, 0x3b39803f ;  /* 0x3b39803f000c7882 */ /* 0x000fe20000000000 */
[----:B------:R-:W-:Y:S01]  /*0150*/  IMAD.MOV.U32 R9, RZ, RZ, 0x3ff71547 ;  /* 0x3ff71547ff097424 */ /* 0x000fe200078e00ff */
[----:B------:R-:W-:Y:S01]  /*0160*/  UMOV UR13, 0x3c7abc9e ;  /* 0x3c7abc9e000d7882 */ /* 0x000fe20000000000 */
[----:B------:R-:W-:Y:S02]  /*0170*/  BSSY.RECONVERGENT B1, `(.L_x_2) ;  /* 0x0000042000017945 */ /* 0x000fe40003800200 */
[----:B------:R-:W0:Y:S02]  /*0180*/  LDC.64 R4, c[0x0][0x388] ;  /* 0x0000e200ff047b82 */ /* 0x000e240000000a00 */
[----:B0-----:R-:W-:Y:S01]  /*0190*/  DFMA R18, R18, R4, R6 ;  /* 0x000000041212722b */ /* 0x001fe20000000006 */
[----:B------:R-:W-:-:S02]  /*01a0*/  IMAD.MOV.U32 R4, RZ, RZ, -0x105c611 ;  /* 0xfefa39efff047424 */ /* 0x000fc400078e00ff */
[----:B------:R-:W-:-:S05]  /*01b0*/  IMAD.MOV.U32 R5, RZ, RZ, 0x3fe62e42 ;  /* 0x3fe62e42ff057424 */ /* 0x000fca00078e00ff */
[C---:B------:R-:W-:Y:S02]  /*01c0*/  DFMA R8, R18.reuse, R8, 6.75539944105574400000e+15 ;  /* 0x433800001208742b */ /* 0x040fe40000000008 */
[----:B------:R-:W-:Y:S01]  /*01d0*/  DADD R14, R18, 1 ;  /* 0x3ff00000120e7429 */ /* 0x000fe20000000000 */
[----:B------:R-:W-:-:S05]  /*01e0*/  FSETP.GEU.AND P2, PT, |R19|, 4.1917929649353027344, PT ;  /* 0x4086232b1300780b */ /* 0x000fca0003f4e200 */
[----:B------:R-:W-:-:S04]  /*01f0*/  DADD R10, R8, -6.75539944105574400000e+15 ;  /* 0xc3380000080a7429 */ /* 0x000fc80000000000 */
[----:B------:R-:W-:-:S04]  /*0200*/  ISETP.GT.AND P0, PT, R15, 0xfffff, PT ;  /* 0x000fffff0f00780c */ /* 0x000fc80003f04270 */
[----:B------:R-:W-:-:S08]  /*0210*/  DFMA R6, R10, -R4, R18 ;  /* 0x800000040a06722b */ /* 0x000fd00000000012 */
[----:B------:R-:W-:Y:S01]  /*0220*/  DFMA R10, R10, -UR12, R6 ;  /* 0x8000000c0a0a7c2b */ /* 0x000fe20008000006 */
[----:B------:R-:W-:Y:S01]  /*0230*/  UMOV UR12, 0x69ce2bdf ;  /* 0x69ce2bdf000c7882 */ /* 0x000fe20000000000 */
[----:B------:R-:W-:Y:S01]  /*0240*/  IMAD.MOV.U32 R6, RZ, RZ, -0x35dec16 ;  /* 0xfca213eaff067424 */ /* 0x000fe200078e00ff */
[----:B------:R-:W-:Y:S01]  /*0250*/  UMOV UR13, 0x3e5ade15 ;  /* 0x3e5ade15000d7882 */ /* 0x000fe20000000000 */
[----:B------:R-:W-:-:S06]  /*0260*/  IMAD.MOV.U32 R7, RZ, RZ, 0x3e928af3 ;  /* 0x3e928af3ff077424 */ /* 0x000fcc00078e00ff */
[----:B------:R-:W-:Y:S01]  /*0270*/  DFMA R6, R10, UR12, R6 ;  /* 0x0000000c0a067c2b */ /* 0x000fe20008000006 */
[----:B------:R-:W-:Y:S01]  /*0280*/  UMOV UR12, 0x62401315 ;  /* 0x62401315000c7882 */ /* 0x000fe20000000000 */
[----:B------:R-:W-:-:S06]  /*0290*/  UMOV UR13, 0x3ec71dee ;  /* 0x3ec71dee000d7882 */ /* 0x000fcc0000000000 */
[----:B------:R-:W-:Y:S01]  /*02a0*/  DFMA R6, R10, R6, UR12 ;  /* 0x0000000c0a067e2b */ /* 0x000fe20008000006 */
        /* <DEDUP_REMOVED lines=19> */
[----:B------:R-:W-:Y:S01]  /*03e0*/  UMOV UR13, 0x3fe00000 ;  /* 0x3fe00000000d7882 */ /* 0x000fe20000000000 */
[----:B------:R-:W-:Y:S02]  /*03f0*/  IMAD.MOV.U32 R6, RZ, RZ, R14 ;  /* 0x000000ffff067224 */ /* 0x000fe400078e000e */
[----:B------:R-:W-:-:S03]  /*0400*/  IMAD.MOV.U32 R7, RZ, RZ, R15 ;  /* 0x000000ffff077224 */ /* 0x000fc600078e000f */
[----:B------:R-:W-:-:S03]  /*0410*/  DFMA R12, R10, R12, UR12 ;  /* 0x0000000c0a0c7e2b */ /* 0x000fc6000800000c */
[----:B------:R-:W-:-:S05]  /*0420*/  @!P0 DMUL R6, R6, 1.80143985094819840000e+16 ;  /* 0x4350000006068828 */ /* 0x000fca0000000000 */
[----:B------:R-:W-:-:S05]  /*0430*/  DFMA R12, R10, R12, 1 ;  /* 0x3ff000000a0c742b */ /* 0x000fca000000000c */
[----:B------:R-:W-:-:S03]  /*0440*/  @!P0 IMAD.MOV.U32 R15, RZ, RZ, R7 ;  /* 0x000000ffff0f8224 */ /* 0x000fc600078e0007 */
[----:B------:R-:W-:Y:S01]  /*0450*/  DFMA R10, R10, R12, 1 ;  /* 0x3ff000000a0a742b */ /* 0x000fe2000000000c */
[----:B------:R-:W-:-:S05]  /*0460*/  VIADD R12, R15, 0xffffffff ;  /* 0xffffffff0f0c7836 */ /* 0x000fca0000000000 */
[----:B------:R-:W-:Y:S01]  /*0470*/  ISETP.GT.U32.AND P1, PT, R12, 0x7feffffe, PT ;  /* 0x7feffffe0c00780c */ /* 0x000fe20003f24070 */
[----:B------:R-:W-:-:S03]  /*0480*/  IMAD.MOV.U32 R12, RZ, RZ, R14 ;  /* 0x000000ffff0c7224 */ /* 0x000fc600078e000e */
[----:B------:R-:W-:Y:S02]  /*0490*/  IMAD R27, R8, 0x100000, R11 ;  /* 0x00100000081b7824 */ /* 0x000fe400078e020b */
[----:B------:R-:W-:Y:S02]  /*04a0*/  IMAD.MOV.U32 R14, RZ, RZ, -0x3ff ;  /* 0xfffffc01ff0e7424 */ /* 0x000fe400078e00ff */
[----:B------:R-:W-:Y:S01]  /*04b0*/  IMAD.MOV.U32 R26, RZ, RZ, R10 ;  /* 0x000000ffff1a7224 */ /* 0x000fe200078e000a */
[----:B------:R-:W-:Y:S06]  /*04c0*/  @!P2 BRA `(.L_x_3) ;  /* 0x000000000030a947 */ /* 0x000fec0003800000 */
[----:B------:R-:W-:Y:S01]  /*04d0*/  FSETP.GEU.AND P3, PT, |R19|, 4.2275390625, PT ;  /* 0x408748001300780b */ /* 0x000fe20003f6e200 */
[C---:B------:R-:W-:Y:S02]  /*04e0*/  DADD R22, R18.reuse, +INF ;  /* 0x7ff0000012167429 */ /* 0x040fe40000000000 */
[----:B------:R-:W-:-:S08]  /*04f0*/  DSETP.GEU.AND P2, PT, R18, RZ, PT ;  /* 0x000000ff1200722a */ /* 0x000fd00003f4e000 */
[----:B------:R-:W-:Y:S02]  /*0500*/  FSEL R26, R22, RZ, P2 ;  /* 0x000000ff161a7208 */ /* 0x000fe40001000000 */
[----:B------:R-:W-:Y:S02]  /*0510*/  @!P3 LEA.HI R9, R8, R8, RZ, 0x1 ;  /* 0x000000080809b211 */ /* 0x000fe400078f08ff */
[----:B------:R-:W-:Y:S02]  /*0520*/  FSEL R27, R23, RZ, P2 ;  /* 0x000000ff171b7208 */ /* 0x000fe40001000000 */
[----:B------:R-:W-:-:S05]  /*0530*/  @!P3 SHF.R.S32.HI R9, RZ, 0x1, R9 ;  /* 0x00000001ff09b819 */ /* 0x000fca0000011409 */
[----:B------:R-:W-:Y:S02]  /*0540*/  @!P3 IMAD.IADD R8, R8, 0x1, -R9 ;  /* 0x000000010808b824 */ /* 0x000fe400078e0a09 */
[----:B------:R-:W-:-:S03]  /*0550*/  @!P3 IMAD R11, R9, 0x100000, R11 ;  /* 0x00100000090bb824 */ /* 0x000fc600078e020b */
[----:B------:R-:W-:Y:S01]  /*0560*/  @!P3 LEA R9, R8, 0x3ff00000, 0x14 ;  /* 0x3ff000000809b811 */ /* 0x000fe200078ea0ff */
[----:B------:R-:W-:-:S06]  /*0570*/  @!P3 IMAD.MOV.U32 R8, RZ, RZ, RZ ;  /* 0x000000ffff08b224 */ /* 0x000fcc00078e00ff */
[----:B------:R-:W-:-:S11]  /*0580*/  @!P3 DMUL R26, R10, R8 ;  /* 0x000000080a1ab228 */ /* 0x000fd60000000000 */
.L_x_3:
[----:B------:R-:W-:Y:S05]  /*0590*/  BSYNC.RECONVERGENT B1 ;  /* 0x0000000000017941 */ /* 0x000fea0003800200 */
.L_x_2:
[----:B------:R-:W-:Y:S01]  /*05a0*/  BSSY.RECONVERGENT B1, `(.L_x_4) ;  /* 0x0000049000017945 */ /* 0x000fe20003800200 */
[----:B------:R-:W-:Y:S02]  /*05b0*/  @!P0 IMAD.MOV.U32 R14, RZ, RZ, -0x435 ;  /* 0xfffffbcbff0e8424 */ /* 0x000fe400078e00ff */
[----:B------:R-:W-:Y:S01]  /*05c0*/  @!P0 IMAD.MOV.U32 R12, RZ, RZ, R6 ;  /* 0x000000ffff0c8224 */ /* 0x000fe200078e0006 */
[----:B------:R-:W-:Y:S06]  /*05d0*/  @P1 BRA `(.L_x_5) ;  /* 0x0000000000fc1947 */ /* 0x000fec0003800000 */
[----:B------:R-:W-:Y:S01]  /*05e0*/  LOP3.LUT R6, R15, 0xfffff, RZ, 0xc0, !PT ;  /* 0x000fffff0f067812 */ /* 0x000fe200078ec0ff */
[----:B------:R-:W-:Y:S01]  /*05f0*/  IMAD.MOV.U32 R8, RZ, RZ, RZ ;  /* 0x000000ffff087224 */ /* 0x000fe200078e00ff */
[----:B------:R-:W-:Y:S01]  /*0600*/  UMOV UR12, 0x3ae80f1e ;  /* 0x3ae80f1e000c7882 */ /* 0x000fe20000000000 */
[----:B------:R-:W-:Y:S01]  /*0610*/  IMAD.MOV.U32 R22, RZ, RZ, -0x748574fc ;  /* 0x8b7a8b04ff167424 */ /* 0x000fe200078e00ff */
[----:B------:R-:W-:Y:S01]  /*0620*/  LOP3.LUT R7, R6, 0x3ff00000, RZ, 0xfc, !PT ;  /* 0x3ff0000006077812 */ /* 0x000fe200078efcff */
[----:B------:R-:W-:Y:S01]  /*0630*/  IMAD.MOV.U32 R6, RZ, RZ, R12 ;  /* 0x000000ffff067224 */ /* 0x000fe200078e000c */
[----:B------:R-:W-:Y:S01]  /*0640*/  UMOV UR13, 0x3eb1380b ;  /* 0x3eb1380b000d7882 */ /* 0x000fe20000000000 */
[----:B------:R-:W-:Y:S01]  /*0650*/  IMAD.MOV.U32 R23, RZ, RZ, 0x3ed0ee25 ;  /* 0x3ed0ee25ff177424 */ /* 0x000fe200078e00ff */
[----:B------:R-:W-:Y:S01]  /*0660*/  ISETP.GE.U32.AND P0, PT, R7, 0x3ff6a09f, PT ;  /* 0x3ff6a09f0700780c */ /* 0x000fe20003f06070 */
[----:B------:R-:W-:Y:S01]  /*0670*/  UMOV UR14, 0x80000000 ;  /* 0x80000000000e7882 */ /* 0x000fe20000000000 */
[----:B------:R-:W-:-:S11]  /*0680*/  UMOV UR15, 0x43300000 ;  /* 0x43300000000f7882 */ /* 0x000fd60000000000 */
[----:B------:R-:W-:-:S04]  /*0690*/  @P0 VIADD R9, R7, 0xfff00000 ;  /* 0xfff0000007090836 */ /* 0x000fc80000000000 */
[----:B------:R-:W-:-:S06]  /*06a0*/  @P0 IMAD.MOV.U32 R7, RZ, RZ, R9 ;  /* 0x000000ffff070224 */ /* 0x000fcc00078e0009 */
[C---:B------:R-:W-:Y:S02]  /*06b0*/  DADD R24, R6.reuse, 1 ;  /* 0x3ff0000006187429 */ /* 0x040fe40000000000 */
[----:B------:R-:W-:-:S04]  /*06c0*/  DADD R6, R6, -1 ;  /* 0xbff0000006067429 */ /* 0x000fc80000000000 */
[----:B------:R-:W0:Y:S02]  /*06d0*/  MUFU.RCP64H R9, R25 ;  /* 0x0000001900097308 */ /* 0x000e240000001800 */
[----:B0-----:R-:W-:Y:S01]  /*06e0*/  DFMA R10, -R24, R8, 1 ;  /* 0x3ff00000180a742b */ /* 0x001fe20000000108 */
[----:B------:R-:W-:Y:S01]  /*06f0*/  LEA.HI R24, R15, R14, RZ, 0xc ;  /* 0x0000000e0f187211 */ /* 0x000fe200078f60ff */
[----:B------:R-:W-:-:S04]  /*0700*/  IMAD.MOV.U32 R25, RZ, RZ, 0x43300000 ;  /* 0x43300000ff197424 */ /* 0x000fc800078e00ff */
[----:B------:R-:W-:Y:S02]  /*0710*/  @P0 VIADD R24, R24, 0x1 ;  /* 0x0000000118180836 */ /* 0x000fe40000000000 */
[----:B------:R-:W-:-:S03]  /*0720*/  DFMA R10, R10, R10, R10 ;  /* 0x0000000a0a0a722b */ /* 0x000fc6000000000a */
[----:B------:R-:W-:-:S05]  /*0730*/  LOP3.LUT R24, R24, 0x80000000, RZ, 0x3c, !PT ;  /* 0x8000000018187812 */ /* 0x000fca00078e3cff */
[----:B------:R-:W-:Y:S02]  /*0740*/  DFMA R8, R8, R10, R8 ;  /* 0x0000000a0808722b */ /* 0x000fe40000000008 */
[----:B------:R-:W-:Y:S01]  /*0750*/  DADD R24, R24, -UR14 ;  /* 0x8000000e18187e29 */ /* 0x000fe20008000000 */
[----:B------:R-:W-:Y:S01]  /*0760*/  UMOV UR14, 0xfefa39ef ;  /* 0xfefa39ef000e7882 */ /* 0x000fe20000000000 */
[----:B------:R-:W-:-:S04]  /*0770*/  UMOV UR15, 0x3fe62e42 ;  /* 0x3fe62e42000f7882 */ /* 0x000fc80000000000 */
[----:B------:R-:W-:-:S08]  /*0780*/  DMUL R10, R6, R8 ;  /* 0x00000008060a7228 */ /* 0x000fd00000000000 */
[----:B------:R-:W-:-:S08]  /*0790*/  DFMA R10, R6, R8, R10 ;  /* 0x00000008060a722b */ /* 0x000fd0000000000a */
[----:B------:R-:W-:Y:S02]  /*07a0*/  DMUL R12, R10, R10 ;  /* 0x0000000a0a0c7228 */ /* 0x000fe40000000000 */
[----:B------:R-:W-:-:S06]  /*07b0*/  DADD R14, R6, -R10 ;  /* 0x00000000060e7229 */ /* 0x000fcc000000080a */
[----:B------:R-:W-:Y:S01]  /*07c0*/  DFMA R22, R12, UR12, R22 ;  /* 0x0000000c0c167c2b */ /* 0x000fe20008000016 */
[----:B------:R-:W-:Y:S01]  /*07d0*/  UMOV UR12, 0x9f02676f ;  /* 0x9f02676f000c7882 */ /* 0x000fe20000000000 */
[----:B------:R-:W-:Y:S01]  /*07e0*/  UMOV UR13, 0x3ef3b266 ;  /* 0x3ef3b266000d7882 */ /* 0x000fe20000000000 */
[----:B------:R-:W-:-:S05]  /*07f0*/  DADD R14, R14, R14 ;  /* 0x000000000e0e7229 */ /* 0x000fca000000000e */
[----:B------:R-:W-:Y:S01]  /*0800*/  DFMA R22, R12, R22, UR12 ;  /* 0x0000000c0c167e2b */ /* 0x000fe20008000016 */
[----:B------:R-:W-:Y:S01]  /*0810*/  UMOV UR12, 0xa9ab0956 ;  /* 0xa9ab0956000c7882 */ /* 0x000fe20000000000 */
[----:B------:R-:W-:Y:S01]  /*0820*/  UMOV UR13, 0x3f1745cb ;  /* 0x3f1745cb000d7882 */ /* 0x000fe20000000000 */
[----:B------:R-:W-:Y:S02]  /*0830*/  DFMA R14, R6, -R10, R14 ;  /* 0x8000000a060e722b */ /* 0x000fe4000000000e */
[----:B------:R-:W-:-:S03]  /*0840*/  DFMA R6, R24, UR14, R10 ;  /* 0x0000000e18067c2b */ /* 0x000fc6000800000a */
[----:B------:R-:W-:Y:S01]  /*0850*/  DFMA R22, R12, R22, UR12 ;  /* 0x0000000c0c167e2b */ /* 0x000fe20008000016 */
[----:B------:R-:W-:Y:S01]  /*0860*/  UMOV UR12, 0x2d1b5154 ;  /* 0x2d1b5154000c7882 */ /* 0x000fe20000000000 */
[----:B------:R-:W-:Y:S01]  /*0870*/  UMOV UR13, 0x3f3c71c7 ;  /* 0x3f3c71c7000d7882 */ /* 0x000fe20000000000 */
[----:B------:R-:W-:Y:S02]  /*0880*/  DMUL R14, R8, R14 ;  /* 0x0000000e080e7228 */ /* 0x000fe40000000000 */
[----:B------:R-:W-:-:S03]  /*0890*/  DFMA R4, R24, -R4, R6 ;  /* 0x800000041804722b */ /* 0x000fc60000000006 */
[----:B------:R-:W-:Y:S01]  /*08a0*/  DFMA R22, R12, R22, UR12 ;  /* 0x0000000c0c167e2b */ /* 0x000fe20008000016 */
[----:B------:R-:W-:Y:S01]  /*08b0*/  UMOV UR12, 0x923be72d ;  /* 0x923be72d000c7882 */ /* 0x000fe20000000000 */
[----:B------:R-:W-:-:S03]  /*08c0*/  UMOV UR13, 0x3f624924 ;  /* 0x3f624924000d7882 */ /* 0x000fc60000000000 */
[----:B------:R-:W-:-:S03]  /*08d0*/  DADD R4, -R10, R4 ;  /* 0x000000000a047229 */ /* 0x000fc60000000104 */
        /* <DEDUP_REMOVED lines=9> */
[----:B------:R-:W-:-:S08]  /*0970*/  DMUL R22, R12, R22 ;  /* 0x000000160c167228 */ /* 0x000fd00000000000 */
[----:B------:R-:W-:-:S08]  /*0980*/  DFMA R14, R10, R22, R14 ;  /* 0x000000160a0e722b */ /* 0x000fd0000000000e */
[----:B------:R-:W-:-:S08]  /*0990*/  DADD R4, R14, -R4 ;  /* 0x000000000e047229 */ /* 0x000fd00000000804 */
[----:B------:R-:W-:-:S08]  /*09a0*/  DFMA R4, R24, UR12, R4 ;  /* 0x0000000c18047c2b */ /* 0x000fd00008000004 */
[----:B------:R-:W-:Y:S01]  /*09b0*/  DADD R4, R6, R4 ;  /* 0x0000000006047229 */ /* 0x000fe20000000004 */
[----:B------:R-:W-:Y:S10]  /*09c0*/  BRA `(.L_x_6) ;  /* 0x0000000000187947 */ /* 0x000ff40003800000 */
.L_x_5:
[----:B------:R-:W-:Y:S01]  /*09d0*/  IMAD.MOV.U32 R4, RZ, RZ, 0x0 ;  /* 0x00000000ff047424 */ /* 0x000fe200078e00ff */
[----:B------:R-:W-:Y:S01]  /*09e0*/  LOP3.LUT P0, RZ, R7, 0x7fffffff, RZ, 0xc0, !PT ;  /* 0x7fffffff07ff7812 */ /* 0x000fe2000780c0ff */
[----:B------:R-:W-:-:S06]  /*09f0*/  IMAD.MOV.U32 R5, RZ, RZ, 0x7ff00000 ;  /* 0x7ff00000ff057424 */ /* 0x000fcc00078e00ff */
[----:B------:R-:W-:-:S10]  /*0a00*/  DFMA R4, R6, R4, +INF ;  /* 0x7ff000000604742b */ /* 0x000fd40000000004 */
[----:B------:R-:W-:Y:S02]  /*0a10*/  FSEL R4, R4, RZ, P0 ;  /* 0x000000ff04047208 */ /* 0x000fe40000000000 */
[----:B------:R-:W-:-:S07]  /*0a20*/  FSEL R5, R5, -QNAN , P0 ;  /* 0xfff0000005057808 */ /* 0x000fce0000000000 */
.L_x_6:
[----:B------:R-:W-:Y:S05]  /*0a30*/  BSYNC.RECONVERGENT B1 ;  /* 0x0000000000017941 */ /* 0x000fea0003800200 */
.L_x_4:
[----:B------:R-:W-:Y:S01]  /*0a40*/  DADD R8, R4, R26 ;  /* 0x0000000004087229 */ /* 0x000fe2000000001a */
[----:B------:R-:W-:Y:S07]  /*0a50*/  BSSY.RECONVERGENT B1, `(.L_x_7) ;  /* 0x000001c000017945 */ /* 0x000fee0003800200 */
[----:B------:R-:W-:-:S14]  /*0a60*/  DSETP.NEU.AND P0, PT, |R8|, +INF , PT ;  /* 0x7ff000000800742a */ /* 0x000fdc0003f0d200 */
[----:B------:R-:W-:Y:S01]  /*0a70*/  @!P0 DMUL R26, RZ, R8 ;  /* 0x00000008ff1a8228 */ /* 0x000fe20000000000 */
[----:B------:R-:W-:Y:S01]  /*0a80*/  @!P0 IMAD.MOV.U32 R16, RZ, RZ, RZ ;  /* 0x000000ffff108224 */ /* 0x000fe200078e00ff */
[----:B------:R-:W-:Y:S09]  /*0a90*/  @!P0 BRA `(.L_x_8) ;  /* 0x00000000005c8947 */ /* 0x000ff20003800000 */
[----:B------:R-:W-:Y:S01]  /*0aa0*/  UMOV UR12, 0x6dc9c883 ;  /* 0x6dc9c883000c7882 */ /* 0x000fe20000000000 */
[----:B------:R-:W-:Y:S01]  /*0ab0*/  UMOV UR13, 0x3fe45f30 ;  /* 0x3fe45f30000d7882 */ /* 0x000fe20000000000 */
[C---:B------:R-:W-:Y:S02]  /*0ac0*/  DSETP.GE.AND P0, PT, |R8|.reuse, 2.14748364800000000000e+09, PT ;  /* 0x41e000000800742a */ /* 0x040fe40003f06200 */
[----:B------:R-:W-:Y:S01]  /*0ad0*/  DMUL R4, R8, UR12 ;  /* 0x0000000c08047c28 */ /* 0x000fe20008000000 */
[----:B------:R-:W-:Y:S01]  /*0ae0*/  UMOV UR12, 0x54442d18 ;  /* 0x54442d18000c7882 */ /* 0x000fe20000000000 */
[----:B------:R-:W-:-:S04]  /*0af0*/  UMOV UR13, 0x3ff921fb ;  /* 0x3ff921fb000d7882 */ /* 0x000fc80000000000 */
[----:B------:R-:W0:Y:S08]  /*0b00*/  F2I.F64 R16, R4 ;  /* 0x0000000400107311 */ /* 0x000e300000301100 */
[----:B0-----:R-:W0:Y:S02]  /*0b10*/  I2F.F64 R26, R16 ;  /* 0x00000010001a7312 */ /* 0x001e240000201c00 */
[----:B0-----:R-:W-:Y:S01]  /*0b20*/  DFMA R6, R26, -UR12, R8 ;  /* 0x8000000c1a067c2b */ /* 0x001fe20008000008 */
[----:B------:R-:W-:Y:S01]  /*0b30*/  UMOV UR12, 0x33145c00 ;  /* 0x33145c00000c7882 */ /* 0x000fe20000000000 */
[----:B------:R-:W-:-:S06]  /*0b40*/  UMOV UR13, 0x3c91a626 ;  /* 0x3c91a626000d7882 */ /* 0x000fcc0000000000 */
[----:B------:R-:W-:Y:S01]  /*0b50*/  DFMA R6, R26, -UR12, R6 ;  /* 0x8000000c1a067c2b */ /* 0x000fe20008000006 */
[----:B------:R-:W-:Y:S01]  /*0b60*/  UMOV UR12, 0x252049c0 ;  /* 0x252049c0000c7882 */ /* 0x000fe20000000000 */
[----:B------:R-:W-:-:S06]  /*0b70*/  UMOV UR13, 0x397b839a ;  /* 0x397b839a000d7882 */ /* 0x000fcc0000000000 */
[----:B------:R-:W-:Y:S01]  /*0b80*/  DFMA R26, R26, -UR12, R6 ;  /* 0x8000000c1a1a7c2b */ /* 0x000fe20008000006 */
[----:B------:R-:W-:Y:S10]  /*0b90*/  @!P0 BRA `(.L_x_8) ;  /* 0x00000000001c8947 */ /* 0x000ff40003800000 */
[----:B------:R-:W-:Y:S01]  /*0ba0*/  IMAD.MOV.U32 R12, RZ, RZ, R8 ;  /* 0x000000ffff0c7224 */ /* 0x000fe200078e0008 */
[----:B------:R-:W-:Y:S01]  /*0bb0*/  MOV R4, 0xbe0 ;  /* 0x00000be000047802 */ /* 0x000fe20000000f00 */
[----:B------:R-:W-:-:S07]  /*0bc0*/  IMAD.MOV.U32 R5, RZ, RZ, R9 ;  /* 0x000000ffff057224 */ /* 0x000fce00078e0009 */
[----:B------:R-:W-:Y:S05]  /*0bd0*/  CALL.REL.NOINC `($_Z23warpOptimizedRiemannSumIdXadL_Z18complex_kernel_gpuIdET_S1_EEEvS1_S1_iPS1_$__internal_trig_reduction_slowpathd) ;  /* 0x00000024003c7944 */ /* 0x000fea0003c00000 */
[----:B------:R-:W-:Y:S02]  /*0be0*/  IMAD.MOV.U32 R16, RZ, RZ, R7 ;  /* 0x000000ffff107224 */ /* 0x000fe400078e0007 */
[----:B------:R-:W-:Y:S02]  /*0bf0*/  IMAD.MOV.U32 R26, RZ, RZ, R12 ;  /* 0x000000ffff1a7224 */ /* 0x000fe400078e000c */
[----:B------:R-:W-:-:S07]  /*0c00*/  IMAD.MOV.U32 R27, RZ, RZ, R13 ;  /* 0x000000ffff1b7224 */ /* 0x000fce00078e000d */
.L_x_8:
[----:B------:R-:W-:Y:S05]  /*0c10*/  BSYNC.RECONVERGENT B1 ;  /* 0x0000000000017941 */ /* 0x000fea0003800200 */
.L_x_7:
[----:B------:R-:W-:-:S05]  /*0c20*/  IMAD.SHL.U32 R4, R16, 0x40, RZ ;  /* 0x0000004010047824 */ /* 0x000fca00078e00ff */
[----:B------:R-:W-:-:S04]  /*0c30*/  LOP3.LUT R4, R4, 0x40, RZ, 0xc0, !PT ;  /* 0x0000004004047812 */ /* 0x000fc800078ec0ff */
[----:B------:R-:W-:-:S05]  /*0c40*/  IADD3 R28, P0, PT, R4, UR8, RZ ;  /* 0x00000008041c7c10 */ /* 0x000fca000ff1e0ff */
[----:B------:R-:W-:-:S05]  /*0c50*/  IMAD.X R29, RZ, RZ, UR9, P0 ;  /* 0x00000009ff1d7e24 */ /* 0x000fca00080e06ff */
[----:B------:R-:W2:Y:S04]  /*0c60*/  LDG.E.128.CONSTANT R4, desc[UR6][R28.64] ;  /* 0x000000061c047981 */ /* 0x000ea8000c1e9d00 */
[----:B------:R-:W3:Y:S04]  /*0c70*/  LDG.E.128.CONSTANT R8, desc[UR6][R28.64+0x10] ;  /* 0x000010061c087981 */ /* 0x000ee8000c1e9d00 */
[----:B------:R-:W4:Y:S01]  /*0c80*/  LDG.E.128.CONSTANT R12, desc[UR6][R28.64+0x20] ;  /* 0x000020061c0c7981 */ /* 0x000f22000c1e9d00 */
[----:B------:R-:W-:Y:S01]  /*0c90*/  LOP3.LUT R22, R16, 0x1, RZ, 0xc0, !PT ;  /* 0x0000000110167812 */ /* 0x000fe200078ec0ff */
[----:B------:R-:W-:Y:S01]  /*0ca0*/  IMAD.MOV.U32 R23, RZ, RZ, 0x3da8ff83 ;  /* 0x3da8ff83ff177424 */ /* 0x000fe200078e00ff */
[----:B------:R-:W-:Y:S01]  /*0cb0*/  DMUL R24, R26, R26 ;  /* 0x0000001a1a187228 */ /* 0x000fe20000000000 */
[----:B------:R-:W-:Y:S01]  /*0cc0*/  BSSY.RECONVERGENT B1, `(.L_x_9) ;  /* 0x0000026000017945 */ /* 0x000fe20003800200 */
[----:B------:R-:W-:Y:S01]  /*0cd0*/  ISETP.NE.U32.AND P0, PT, R22, 0x1, PT ;  /* 0x000000011600780c */ /* 0x000fe20003f05070 */
[----:B------:R-:W-:-:S03]  /*0ce0*/  IMAD.MOV.U32 R22, RZ, RZ, 0x20fd8164 ;  /* 0x20fd8164ff167424 */ /* 0x000fc600078e00ff */
[----:B------:R-:W-:Y:S02]  /*0cf0*/  FSEL R23, -R23, 0.11223486810922622681, !P0 ;  /* 0x3de5db6517177808 */ /* 0x000fe40004000100 */
[----:B------:R-:W-:-:S06]  /*0d00*/  FSEL R22, R22, -8.06006814911005101289e+34, !P0 ;  /* 0xf9785eba16167808 */ /* 0x000fcc0004000000 */
[----:B--2---:R-:W-:Y:S02]  /*0d10*/  DFMA R22, R24, R22, R4 ;  /* 0x000000161816722b */ /* 0x004fe40000000004 */
[----:B------:R-:W-:-:S06]  /*0d20*/  DFMA R4, R18, R18, 1 ;  /* 0x3ff000001204742b */ /* 0x000fcc0000000012 */
[----:B------:R-:W-:Y:S01]  /*0d30*/  DFMA R22, R24, R22, R6 ;  /* 0x000000161816722b */ /* 0x000fe20000000006 */
[----:B------:R-:W0:Y:S03]  /*0d40*/  MUFU.RSQ64H R7, R5 ;  /* 0x0000000500077308 */ /* 0x000e260000001c00 */
[----:B------:R-:W-:-:S04]  /*0d50*/  VIADD R6, R5, 0xfcb00000 ;  /* 0xfcb0000005067836 */ /* 0x000fc80000000000 */
[----:B---3--:R-:W-:Y:S01]  /*0d60*/  DFMA R8, R24, R22, R8 ;  /* 0x000000161808722b */ /* 0x008fe20000000008 */
[----:B------:R-:W-:-:S07]  /*0d70*/  ISETP.GE.U32.AND P1, PT, R6, 0x7ca00000, PT ;  /* 0x7ca000000600780c */ /* 0x000fce0003f26070 */
[----:B------:R-:W-:Y:S02]  /*0d80*/  DFMA R10, R24, R8, R10 ;  /* 0x00000008180a722b */ /* 0x000fe4000000000a */
[----:B0-----:R-:W-:-:S06]  /*0d90*/  DMUL R8, R6, R6 ;  /* 0x0000000606087228 */ /* 0x001fcc0000000000 */
[----:B----4-:R-:W-:Y:S01]  /*0da0*/  DFMA R12, R24, R10, R12 ;  /* 0x0000000a180c722b */ /* 0x010fe2000000000c */
[----:B------:R-:W-:Y:S01]  /*0db0*/  IMAD.MOV.U32 R10, RZ, RZ, 0x0 ;  /* 0x00000000ff0a7424 */ /* 0x000fe200078e00ff */
[----:B------:R-:W-:Y:S01]  /*0dc0*/  DFMA R8, R4, -R8, 1 ;  /* 0x3ff000000408742b */ /* 0x000fe20000000808 */
[----:B------:R-:W-:-:S05]  /*0dd0*/  IMAD.MOV.U32 R11, RZ, RZ, 0x3fd80000 ;  /* 0x3fd80000ff0b7424 */ /* 0x000fca00078e00ff */
[----:B------:R-:W-:Y:S02]  /*0de0*/  DFMA R12, R24, R12, R14 ;  /* 0x0000000c180c722b */ /* 0x000fe4000000000e */
[----:B------:R-:W-:Y:S02]  /*0df0*/  DFMA R10, R8, R10, 0.5 ;  /* 0x3fe00000080a742b */ /* 0x000fe4000000000a */
[----:B------:R-:W-:-:S04]  /*0e00*/  DMUL R8, R6, R8 ;  /* 0x0000000806087228 */ /* 0x000fc80000000000 */
[----:B------:R-:W-:Y:S02]  /*0e10*/  DFMA R26, R12, R26, R26 ;  /* 0x0000001a0c1a722b */ /* 0x000fe4000000001a */
[----:B------:R-:W-:Y:S02]  /*0e20*/  DFMA R24, R24, R12, 1 ;  /* 0x3ff000001818742b */ /* 0x000fe4000000000c */
[----:B------:R-:W-:-:S08]  /*0e30*/  DFMA R8, R10, R8, R6 ;  /* 0x000000080a08722b */ /* 0x000fd00000000006 */
[----:B------:R-:W-:Y:S01]  /*0e40*/  FSEL R22, R24, R26, !P0 ;  /* 0x0000001a18167208 */ /* 0x000fe20004000000 */
[----:B------:R-:W-:Y:S01]  /*0e50*/  DMUL R12, R4, R8 ;  /* 0x00000008040c7228 */ /* 0x000fe20000000000 */
[----:B------:R-:W-:Y:S01]  /*0e60*/  FSEL R23, R25, R27, !P0 ;  /* 0x0000001b19177208 */ /* 0x000fe20004000000 */
[----:B------:R-:W-:Y:S01]  /*0e70*/  VIADD R11, R9, 0xfff00000 ;  /* 0xfff00000090b7836 */ /* 0x000fe20000000000 */
[----:B------:R-:W-:Y:S01]  /*0e80*/  LOP3.LUT P0, RZ, R16, 0x2, RZ, 0xc0, !PT ;  /* 0x0000000210ff7812 */ /* 0x000fe2000780c0ff */
[----:B------:R-:W-:-:S03]  /*0e90*/  IMAD.MOV.U32 R10, RZ, RZ, R8 ;  /* 0x000000ffff0a7224 */ /* 0x000fc600078e0008 */
[----:B------:R-:W-:Y:S02]  /*0ea0*/  DADD R24, RZ, -R22 ;  /* 0x00000000ff187229 */ /* 0x000fe40000000816 */
[----:B------:R-:W-:-:S08]  /*0eb0*/  DFMA R14, R12, -R12, R4 ;  /* 0x8000000c0c0e722b */ /* 0x000fd00000000004 */
[----:B------:R-:W-:Y:S01]  /*0ec0*/  DFMA R26, R14, R10, R12 ;  /* 0x0000000a0e1a722b */ /* 0x000fe2000000000c */
[----:B------:R-:W-:Y:S02]  /*0ed0*/  FSEL R22, R22, R24, !P0 ;  /* 0x0000001816167208 */ /* 0x000fe40004000000 */
[----:B------:R-:W-:Y:S01]  /*0ee0*/  FSEL R23, R23, R25, !P0 ;  /* 0x0000001917177208 */ /* 0x000fe20004000000 */
[----:B------:R-:W-:Y:S07]  /*0ef0*/  @!P1 BRA `(.L_x_10) ;  /* 0x0000000000089947 */ /* 0x000fee0003800000 */
[----:B------:R-:W-:-:S07]  /*0f00*/  MOV R16, 0xf20 ;  /* 0x00000f2000107802 */ /* 0x000fce0000000f00 */
[----:B------:R-:W-:Y:S05]  /*0f10*/  CALL.REL.NOINC `($__internal_1_$__cuda_sm20_dsqrt_rn_f64_mediumpath_v1) ;  /* 0x00000014001c7944 */ /* 0x000fea0003c00000 */
.L_x_10:
[----:B------:R-:W-:Y:S05]  /*0f20*/  BSYNC.RECONVERGENT B1 ;  /* 0x0000000000017941 */ /* 0x000fea0003800200 */
.L_x_9:
[----:B------:R-:W-:Y:S01]  /*0f30*/  DADD R4, R26, R22 ;  /* 0x000000001a047229 */ /* 0x000fe20000000016 */
[----:B------:R-:W-:Y:S07]  /*0f40*/  BSSY.RECONVERGENT B1, `(.L_x_11) ;  /* 0x000000a000017945 */ /* 0x000fee0003800200 */
[----:B------:R-:W-:-:S14]  /*0f50*/  DSETP.NEU.AND P0, PT, R4, RZ, PT ;  /* 0x000000ff0400722a */ /* 0x000fdc0003f0d000 */
[----:B------:R-:W-:Y:S01]  /*0f60*/  @!P0 CS2R R8, SRZ ;  /* 0x0000000000088805 */ /* 0x000fe2000001ff00 */
[----:B------:R-:W-:Y:S06]  /*0f70*/  @!P0 BRA `(.L_x_12) ;  /* 0x0000000000188947 */ /* 0x000fec0003800000 */
[----:B------:R-:W-:Y:S01]  /*0f80*/  DADD R28, -RZ, |R4| ;  /* 0x00000000ff1c7229 */ /* 0x000fe20000000504 */
[----:B------:R-:W-:-:S10]  /*0f90*/  MOV R16, 0xfb0 ;  /* 0x00000fb000107802 */ /* 0x000fd40000000f00 */
[----:B------:R-:W-:Y:S05]  /*0fa0*/  CALL.REL.NOINC `($_Z23warpOptimizedRiemannSumIdXadL_Z18complex_kernel_gpuIdET_S1_EEEvS1_S1_iPS1_$__internal_accurate_pow) ;  /* 0x0000001400a47944 */ /* 0x000fea0003c00000 */
[----:B------:R-:W-:-:S04]  /*0fb0*/  ISETP.GE.AND P0, PT, R5, RZ, PT ;  /* 0x000000ff0500720c */ /* 0x000fc80003f06270 */
[----:B------:R-:W-:Y:S02]  /*0fc0*/  FSEL R8, R8, RZ, P0 ;  /* 0x000000ff08087208 */ /* 0x000fe40000000000 */
[----:B------:R-:W-:-:S07]  /*0fd0*/  FSEL R9, R12, -QNAN , P0 ;  /* 0xfff800000c097808 */ /* 0x000fce0000000000 */
.L_x_12:
[----:B------:R-:W-:Y:S05]  /*0fe0*/  BSYNC.RECONVERGENT B1 ;  /* 0x0000000000017941 */ /* 0x000fea0003800200 */
.L_x_11:
[----:B------:R-:W-:Y:S01]  /*0ff0*/  DADD R10, R4, 2.5 ;  /* 0x40040000040a7429 */ /* 0x000fe20000000000 */
[----:B------:R-:W-:Y:S01]  /*1000*/  BSSY.RECONVERGENT B1, `(.L_x_13) ;  /* 0x000000e000017945 */ /* 0x000fe20003800200 */
[----:B------:R-:W-:Y:S02]  /*1010*/  DMUL R6, R18, 5 ;  /* 0x4014000012067828 */ /* 0x000fe40000000000 */
[----:B------:R-:W-:-:S06]  /*1020*/  DSETP.NEU.AND P1, PT, R4, 1, PT ;  /* 0x3ff000000400742a */ /* 0x000fcc0003f2d000 */
[----:B------:R-:W-:Y:S01]  /*1030*/  LOP3.LUT R10, R11, 0x7ff00000, RZ, 0xc0, !PT ;  /* 0x7ff000000b0a7812 */ /* 0x000fe200078ec0ff */
[----:B------:R-:W-:-:S03]  /*1040*/  DSETP.NEU.AND P0, PT, |R6|, +INF , PT ;  /* 0x7ff000000600742a */ /* 0x000fc60003f0d200 */
[----:B------:R-:W-:-:S11]  /*1050*/  ISETP.NE.AND P2, PT, R10, 0x7ff00000, PT ;  /* 0x7ff000000a00780c */ /* 0x000fd60003f45270 */
[----:B------:R-:W-:Y:S02]  /*1060*/  @!P0 DMUL R24, RZ, R6 ;  /* 0x00000006ff188228 */ /* 0x000fe40000000000 */
[----:B------:R-:W-:Y:S09]  /*1070*/  @P2 BRA `(.L_x_14) ;  /* 0x0000000000182947 */ /* 0x000ff20003800000 */
[----:B------:R-:W-:-:S14]  /*1080*/  DSETP.NAN.AND P2, PT, R4, R4, PT ;  /* 0x000000040400722a */ /* 0x000fdc0003f48000 */
[----:B------:R-:W-:Y:S01]  /*1090*/  @P2 DADD R8, R4, 2.5 ;  /* 0x4004000004082429 */ /* 0x000fe20000000000 */
[----:B------:R-:W-:Y:S10]  /*10a0*/  @P2 BRA `(.L_x_14) ;  /* 0x00000000000c2947 */ /* 0x000ff40003800000 */
[----:B------:R-:W-:-:S14]  /*10b0*/  DSETP.NEU.AND P2, PT, |R4|, +INF , PT ;  /* 0x7ff000000400742a */ /* 0x000fdc0003f4d200 */
[----:B------:R-:W-:Y:S02]  /*10c0*/  @!P2 IMAD.MOV.U32 R8, RZ, RZ, 0x0 ;  /* 0x00000000ff08a424 */ /* 0x000fe400078e00ff */
[----:B------:R-:W-:-:S07]  /*10d0*/  @!P2 IMAD.MOV.U32 R9, RZ, RZ, 0x7ff00000 ;  /* 0x7ff00000ff09a424 */ /* 0x000fce00078e00ff */
.L_x_14:
[----:B------:R-:W-:Y:S05]  /*10e0*/  BSYNC.RECONVERGENT B1 ;  /* 0x0000000000017941 */ /* 0x000fea0003800200 */
.L_x_13:
[----:B------:R-:W-:Y:S01]  /*10f0*/  BSSY.RECONVERGENT B1, `(.L_x_15) ;  /* 0x000001f000017945 */ /* 0x000fe20003800200 */
[----:B------:R-:W-:Y:S01]  /*1100*/  FSEL R22, R8, RZ, P1 ;  /* 0x000000ff08167208 */ /* 0x000fe20000800000 */
[----:B------:R-:W-:Y:S01]  /*1110*/  @!P0 IMAD.MOV.U32 R16, RZ, RZ, 0x1 ;  /* 0x00000001ff108424 */ /* 0x000fe200078e00ff */
[----:B------:R-:W-:Y:S01]  /*1120*/  FSEL R23, R9, 1.875, P1 ;  /* 0x3ff0000009177808 */ /* 0x000fe20000800000 */
[----:B------:R-:W-:Y:S06]  /*1130*/  @!P0 BRA `(.L_x_16) ;  /* 0x0000000000688947 */ /* 0x000fec0003800000 */
[----:B------:R-:W-:Y:S01]  /*1140*/  UMOV UR12, 0x6dc9c883 ;  /* 0x6dc9c883000c7882 */ /* 0x000fe20000000000 */
[----:B------:R-:W-:Y:S01]  /*1150*/  UMOV UR13, 0x3fe45f30 ;  /* 0x3fe45f30000d7882 */ /* 0x000fe20000000000 */
[C---:B------:R-:W-:Y:S01]  /*1160*/  DSETP.GE.AND P0, PT, |R6|.reuse, 2.14748364800000000000e+09, PT ;  /* 0x41e000000600742a */ /* 0x040fe20003f06200 */
[----:B------:R-:W-:Y:S01]  /*1170*/  BSSY.RECONVERGENT B2, `(.L_x_17) ;  /* 0x0000015000027945 */ /* 0x000fe20003800200 */
[----:B------:R-:W-:Y:S01]  /*1180*/  DMUL R4, R6, UR12 ;  /* 0x0000000c06047c28 */ /* 0x000fe20008000000 */
[----:B------:R-:W-:Y:S01]  /*1190*/  UMOV UR12, 0x54442d18 ;  /* 0x54442d18000c7882 */ /* 0x000fe20000000000 */
[----:B------:R-:W-:-:S08]  /*11a0*/  UMOV UR13, 0x3ff921fb ;  /* 0x3ff921fb000d7882 */ /* 0x000fd00000000000 */
        /* <DEDUP_REMOVED lines=17> */
.L_x_18:
[----:B------:R-:W-:Y:S05]  /*12c0*/  BSYNC.RECONVERGENT B2 ;  /* 0x0000000000027941 */ /* 0x000fea0003800200 */
.L_x_17:
[----:B------:R-:W-:-:S07]  /*12d0*/  VIADD R16, R4, 0x1 ;  /* 0x0000000104107836 */ /* 0x000fce0000000000 */
.L_x_16:
[----:B------:R-:W-:Y:S05]  /*12e0*/  BSYNC.RECONVERGENT B1 ;  /* 0x0000000000017941 */ /* 0x000fea0003800200 */
.L_x_15:
        /* <DEDUP_REMOVED lines=10> */
[----:B------:R-:W-:Y:S01]  /*1390*/  UMOV UR12, 0xfefa39ef ;  /* 0xfefa39ef000c7882 */ /* 0x000fe20000000000 */
[----:B------:R-:W-:Y:S01]  /*13a0*/  ISETP.NE.U32.AND P1, PT, R26, 0x1, PT ;  /* 0x000000011a00780c */ /* 0x000fe20003f25070 */
[----:B------:R-:W-:Y:S01]  /*13b0*/  IMAD.MOV.U32 R26, RZ, RZ, 0x20fd8164 ;  /* 0x20fd8164ff1a7424 */ /* 0x000fe200078e00ff */
[----:B------:R-:W-:Y:S01]  /*13c0*/  UMOV UR13, 0x3fe62e42 ;  /* 0x3fe62e42000d7882 */ /* 0x000fe20000000000 */
[----:B------:R-:W-:Y:S01]  /*13d0*/  BSSY.RECONVERGENT B1, `(.L_x_19) ;  /* 0x0000041000017945 */ /* 0x000fe20003800200 */
[----:B------:R-:W-:-:S02]  /*13e0*/  FSEL R27, -R27, 0.11223486810922622681, !P1 ;  /* 0x3de5db651b1b7808 */ /* 0x000fc40004800100 */
[----:B------:R-:W-:-:S06]  /*13f0*/  FSEL R26, R26, -8.06006814911005101289e+34, !P1 ;  /* 0xf9785eba1a1a7808 */ /* 0x000fcc0004800000 */
[----:B--2---:R-:W-:-:S08]  /*1400*/  DFMA R4, R28, R26, R4 ;  /* 0x0000001a1c04722b */ /* 0x004fd00000000004 */
[----:B------:R-:W-:-:S08]  /*1410*/  DFMA R4, R28, R4, R6 ;  /* 0x000000041c04722b */ /* 0x000fd00000000006 */
[----:B---3--:R-:W-:Y:S01]  /*1420*/  DFMA R8, R28, R4, R8 ;  /* 0x000000041c08722b */ /* 0x008fe20000000008 */
[----:B------:R-:W-:Y:S02]  /*1430*/  IMAD.MOV.U32 R4, RZ, RZ, 0x652b82fe ;  /* 0x652b82feff047424 */ /* 0x000fe400078e00ff */
[----:B------:R-:W-:-:S05]  /*1440*/  IMAD.MOV.U32 R5, RZ, RZ, 0x3ff71547 ;  /* 0x3ff71547ff057424 */ /* 0x000fca00078e00ff */
[----:B------:R-:W-:Y:S02]  /*1450*/  DFMA R10, R28, R8, R10 ;  /* 0x000000081c0a722b */ /* 0x000fe4000000000a */
[----:B------:R-:W-:-:S06]  /*1460*/  DFMA R4, R18, -R4, 6.75539944105574400000e+15 ;  /* 0x433800001204742b */ /* 0x000fcc0000000804 */
[----:B----4-:R-:W-:Y:S02]  /*1470*/  DFMA R12, R28, R10, R12 ;  /* 0x0000000a1c0c722b */ /* 0x010fe4000000000c */
[----:B------:R-:W-:-:S08]  /*1480*/  DADD R8, R4, -6.75539944105574400000e+15 ;  /* 0xc338000004087429 */ /* 0x000fd00000000000 */
[----:B------:R-:W-:Y:S01]  /*1490*/  DFMA R6, R8, -UR12, -R18 ;  /* 0x8000000c08067c2b */ /* 0x000fe20008000812 */
[----:B------:R-:W-:Y:S01]  /*14a0*/  UMOV UR12, 0x3b39803f ;  /* 0x3b39803f000c7882 */ /* 0x000fe20000000000 */
[----:B------:R-:W-:-:S06]  /*14b0*/  UMOV UR13, 0x3c7abc9e ;  /* 0x3c7abc9e000d7882 */ /* 0x000fcc0000000000 */
        /* <DEDUP_REMOVED lines=29> */
[----:B------:R-:W-:-:S08]  /*1690*/  DFMA R6, R8, R6, UR12 ;  /* 0x0000000c08067e2b */ /* 0x000fd00008000006 */
[----:B------:R-:W-:-:S08]  /*16a0*/  DFMA R6, R8, R6, 1 ;  /* 0x3ff000000806742b */ /* 0x000fd00000000006 */
[----:B------:R-:W-:Y:S02]  /*16b0*/  DFMA R6, R8, R6, 1 ;  /* 0x3ff000000806742b */ /* 0x000fe40000000006 */
[----:B------:R-:W-:-:S08]  /*16c0*/  DADD R8, -RZ, -R18 ;  /* 0x00000000ff087229 */ /* 0x000fd00000000912 */
[----:B------:R-:W-:Y:S02]  /*16d0*/  IMAD.MOV.U32 R8, RZ, RZ, R6 ;  /* 0x000000ffff087224 */ /* 0x000fe400078e0006 */
[----:B------:R-:W-:Y:S02]  /*16e0*/  IMAD.MOV.U32 R10, RZ, RZ, R9 ;  /* 0x000000ffff0a7224 */ /* 0x000fe400078e0009 */
[----:B------:R-:W-:-:S03]  /*16f0*/  IMAD R9, R4, 0x100000, R7 ;  /* 0x0010000004097824 */ /* 0x000fc600078e0207 */
[----:B------:R-:W-:-:S13]  /*1700*/  FSETP.GEU.AND P0, PT, |R10|, 4.1917929649353027344, PT ;  /* 0x4086232b0a00780b */ /* 0x000fda0003f0e200 */
[----:B------:R-:W-:Y:S05]  /*1710*/  @!P0 BRA `(.L_x_20) ;  /* 0x0000000000308947 */ /* 0x000fea0003800000 */
[----:B------:R-:W-:Y:S01]  /*1720*/  FSETP.GEU.AND P2, PT, |R10|, 4.2275390625, PT ;  /* 0x408748000a00780b */ /* 0x000fe20003f4e200 */
[C---:B------:R-:W-:Y:S02]  /*1730*/  DADD R8, -R18.reuse, +INF ;  /* 0x7ff0000012087429 */ /* 0x040fe40000000100 */
[----:B------:R-:W-:-:S08]  /*1740*/  DSETP.GT.AND P0, PT, R18, RZ, PT ;  /* 0x000000ff1200722a */ /* 0x000fd00003f04000 */
[----:B------:R-:W-:Y:S02]  /*1750*/  FSEL R8, R8, RZ, !P0 ;  /* 0x000000ff08087208 */ /* 0x000fe40004000000 */
[----:B------:R-:W-:Y:S02]  /*1760*/  @!P2 LEA.HI R5, R4, R4, RZ, 0x1 ;  /* 0x000000040405a211 */ /* 0x000fe400078f08ff */
[----:B------:R-:W-:Y:S02]  /*1770*/  FSEL R9, R9, RZ, !P0 ;  /* 0x000000ff09097208 */ /* 0x000fe40004000000 */
[----:B------:R-:W-:-:S05]  /*1780*/  @!P2 SHF.R.S32.HI R5, RZ, 0x1, R5 ;  /* 0x00000001ff05a819 */ /* 0x000fca0000011405 */
[----:B------:R-:W-:Y:S02]  /*1790*/  @!P2 IMAD.IADD R4, R4, 0x1, -R5 ;  /* 0x000000010404a824 */ /* 0x000fe400078e0a05 */
[----:B------:R-:W-:-:S03]  /*17a0*/  @!P2 IMAD R7, R5, 0x100000, R7 ;  /* 0x001000000507a824 */ /* 0x000fc600078e0207 */
[----:B------:R-:W-:Y:S01]  /*17b0*/  @!P2 LEA R5, R4, 0x3ff00000, 0x14 ;  /* 0x3ff000000405a811 */ /* 0x000fe200078ea0ff */
[----:B------:R-:W-:-:S06]  /*17c0*/  @!P2 IMAD.MOV.U32 R4, RZ, RZ, RZ ;  /* 0x000000ffff04a224 */ /* 0x000fcc00078e00ff */
[----:B------:R-:W-:-:S11]  /*17d0*/  @!P2 DMUL R8, R6, R4 ;  /* 0x000000040608a228 */ /* 0x000fd60000000000 */
.L_x_20:
[----:B------:R-:W-:Y:S05]  /*17e0*/  BSYNC.RECONVERGENT B1 ;  /* 0x0000000000017941 */ /* 0x000fea0003800200 */
.L_x_19:
[----:B------:R-:W-:Y:S01]  /*17f0*/  DADD R4, R8, 1 ;  /* 0x3ff0000008047429 */ /* 0x000fe20000000000 */
[----:B------:R-:W-:Y:S01]  /*1800*/  IMAD.MOV.U32 R6, RZ, RZ, 0x1 ;  /* 0x00000001ff067424 */ /* 0x000fe200078e00ff */
[----:B------:R-:W-:Y:S01]  /*1810*/  DFMA R12, R28, R12, R14 ;  /* 0x0000000c1c0c722b */ /* 0x000fe2000000000e */
[----:B------:R-:W-:Y:S01]  /*1820*/  LOP3.LUT P0, RZ, R16, 0x2, RZ, 0xc0, !PT ;  /* 0x0000000210ff7812 */ /* 0x000fe2000780c0ff */
[----:B------:R-:W-:Y:S02]  /*1830*/  BSSY.RECONVERGENT B1, `(.L_x_21) ;  /* 0x000001a000017945 */ /* 0x000fe40003800200 */
[----:B------:R-:W0:Y:S04]  /*1840*/  MUFU.RCP64H R7, R5 ;  /* 0x0000000500077308 */ /* 0x000e280000001800 */
[----:B------:R-:W-:-:S02]  /*1850*/  DFMA R24, R12, R24, R24 ;  /* 0x000000180c18722b */ /* 0x000fc40000000018 */
[----:B------:R-:W-:-:S10]  /*1860*/  DFMA R12, R28, R12, 1 ;  /* 0x3ff000001c0c742b */ /* 0x000fd4000000000c */
[----:B------:R-:W-:Y:S01]  /*1870*/  FSEL R8, R12, R24, !P1 ;  /* 0x000000180c087208 */ /* 0x000fe20004800000 */
[----:B0-----:R-:W-:Y:S01]  /*1880*/  DFMA R10, -R4, R6, 1 ;  /* 0x3ff00000040a742b */ /* 0x001fe20000000106 */
[----:B------:R-:W-:-:S07]  /*1890*/  FSEL R9, R13, R25, !P1 ;  /* 0x000000190d097208 */ /* 0x000fce0004800000 */
[----:B------:R-:W-:Y:S02]  /*18a0*/  DFMA R12, R10, R10, R10 ;  /* 0x0000000a0a0c722b */ /* 0x000fe4000000000a */
[----:B------:R-:W-:-:S06]  /*18b0*/  DADD R10, RZ, -R8 ;  /* 0x00000000ff0a7229 */ /* 0x000fcc0000000808 */
[----:B------:R-:W-:-:S04]  /*18c0*/  DFMA R12, R6, R12, R6 ;  /* 0x0000000c060c722b */ /* 0x000fc80000000006 */
[----:B------:R-:W-:Y:S02]  /*18d0*/  FSEL R8, R8, R10, !P0 ;  /* 0x0000000a08087208 */ /* 0x000fe40004000000 */
[----:B------:R-:W-:Y:S02]  /*18e0*/  FSEL R9, R9, R11, !P0 ;  /* 0x0000000b09097208 */ /* 0x000fe40004000000 */
[----:B------:R-:W-:-:S04]  /*18f0*/  DFMA R6, -R4, R12, 1 ;  /* 0x3ff000000406742b */ /* 0x000fc8000000010c */
[----:B------:R-:W-:-:S04]  /*1900*/  DMUL R22, R22, R8 ;  /* 0x0000000816167228 */ /* 0x000fc80000000000 */
[----:B------:R-:W-:-:S06]  /*1910*/  DFMA R6, R12, R6, R12 ;  /* 0x000000060c06722b */ /* 0x000fcc000000000c */
[----:B------:R-:W-:Y:S02]  /*1920*/  FSETP.GEU.AND P1, PT, |R23|, 6.5827683646048100446e-37, PT ;  /* 0x036000001700780b */ /* 0x000fe40003f2e200 */
[----:B------:R-:W-:-:S08]  /*1930*/  DMUL R8, R22, R6 ;  /* 0x0000000616087228 */ /* 0x000fd00000000000 */
[----:B------:R-:W-:-:S08]  /*1940*/  DFMA R10, -R4, R8, R22 ;  /* 0x00000008040a722b */ /* 0x000fd00000000116 */
[----:B------:R-:W-:-:S10]  /*1950*/  DFMA R6, R6, R10, R8 ;  /* 0x0000000a0606722b */ /* 0x000fd40000000008 */
[----:B------:R-:W-:-:S05]  /*1960*/  FFMA R8, RZ, R5, R7 ;  /* 0x00000005ff087223 */ /* 0x000fca0000000007 */
[----:B------:R-:W-:-:S13]  /*1970*/  FSETP.GT.AND P0, PT, |R8|, 1.469367938527859385e-39, PT ;  /* 0x001000000800780b */ /* 0x000fda0003f04200 */
[----:B------:R-:W-:Y:S05]  /*1980*/  @P0 BRA P1, `(.L_x_22) ;  /* 0x0000000000100947 */ /* 0x000fea0000800000 */
[----:B------:R-:W-:-:S07]  /*1990*/  MOV R6, 0x19b0 ;  /* 0x000019b000067802 */ /* 0x000fce0000000f00 */
[----:B------:R-:W-:Y:S05]  /*19a0*/  CALL.REL.NOINC `($__internal_0_$__cuda_sm20_div_rn_f64_full) ;  /* 0x0000000400007944 */ /* 0x000fea0003c00000 */
[----:B------:R-:W-:Y:S02]  /*19b0*/  IMAD.MOV.U32 R6, RZ, RZ, R4 ;  /* 0x000000ffff067224 */ /* 0x000fe400078e0004 */
[----:B------:R-:W-:-:S07]  /*19c0*/  IMAD.MOV.U32 R7, RZ, RZ, R5 ;  /* 0x000000ffff077224 */ /* 0x000fce00078e0005 */
.L_x_22:
[----:B------:R-:W-:Y:S05]  /*19d0*/  BSYNC.RECONVERGENT B1 ;  /* 0x0000000000017941 */ /* 0x000fea0003800200 */
.L_x_21:
[----:B------:R-:W0:Y:S01]  /*19e0*/  LDCU UR11, c[0x0][0x370] ;  /* 0x00006e00ff0b77ac */ /* 0x000e220008000800 */
[----:B------:R-:W-:Y:S01]  /*19f0*/  DFMA R20, R6, UR4, R20 ;  /* 0x0000000406147c2b */ /* 0x000fe20008000014 */
[----:B0-----:R-:W-:-:S05]  /*1a00*/  IMAD R0, R3, UR11, R0 ;  /* 0x0000000b03007c24 */ /* 0x001fca000f8e0200 */
[----:B------:R-:W-:-:S13]  /*1a10*/  ISETP.GE.AND P0, PT, R0, UR10, PT ;  /* 0x0000000a00007c0c */ /* 0x000fda000bf06270 */
[----:B------:R-:W-:Y:S05]  /*1a20*/  @!P0 BRA `(.L_x_23) ;  /* 0xffffffe400b88947 */ /* 0x000fea000383ffff */
.L_x_1:
[----:B------:R-:W-:Y:S05]  /*1a30*/  BSYNC.RECONVERGENT B0 ;  /* 0x0000000000007941 */ /* 0x000fea0003800200 */
.L_x_0:
[----:B------:R-:W0:Y:S01]  /*1a40*/  S2UR UR5, SR_CgaCtaId ;  /* 0x00000000000579c3 */ /* 0x000e220000008800 */
[----:B------:R-:W-:Y:S01]  /*1a50*/  UMOV UR4, 0x400 ;  /* 0x0000040000047882 */ /* 0x000fe20000000000 */
[----:B------:R-:W-:Y:S02]  /*1a60*/  ISETP.GE.U32.AND P0, PT, R3, 0x42, PT ;  /* 0x000000420300780c */ /* 0x000fe40003f06070 */
[----:B------:R-:W-:Y:S01]  /*1a70*/  ISETP.GT.U32.AND P1, PT, R17, 0x1f, PT ;  /* 0x0000001f1100780c */ /* 0x000fe20003f24070 */
[----:B0-----:R-:W-:-:S06]  /*1a80*/  ULEA UR4, UR5, UR4, 0x18 ;  /* 0x0000000405047291 */ /* 0x001fcc000f8ec0ff */
[----:B------:R-:W-:-:S05]  /*1a90*/  LEA R5, R17, UR4, 0x3 ;  /* 0x0000000411057c11 */ /* 0x000fca000f8e18ff */
[----:B------:R0:W-:Y:S01]  /*1aa0*/  STS.64 [R5], R20 ;  /* 0x0000001405007388 */ /* 0x0001e20000000a00 */
[----:B------:R-:W-:Y:S06]  /*1ab0*/  BAR.SYNC.DEFER_BLOCKING 0x0 ;  /* 0x0000000000007b1d */ /* 0x000fec0000010000 */
[----:B------:R-:W-:Y:S05]  /*1ac0*/  @!P0 BRA `(.L_x_24) ;  /* 0x00000000002c8947 */ /* 0x000fea0003800000 */
.L_x_25:
[----:B------:R-:W-:-:S04]  /*1ad0*/  SHF.R.U32.HI R4, RZ, 0x1, R3 ;  /* 0x00000001ff047819 */ /* 0x000fc80000011603 */
[----:B------:R-:W-:-:S13]  /*1ae0*/  ISETP.GE.U32.AND P0, PT, R17, R4, PT ;  /* 0x000000041100720c */ /* 0x000fda0003f06070 */
[----:B------:R-:W-:Y:S01]  /*1af0*/  @!P0 IMAD R0, R4, 0x8, R5 ;  /* 0x0000000804008824 */ /* 0x000fe200078e0205 */
[----:B------:R-:W-:Y:S04]  /*1b00*/  @!P0 LDS.64 R8, [R5] ;  /* 0x0000000005088984 */ /* 0x000fe80000000a00 */
[----:B------:R-:W1:Y:S02]  /*1b10*/  @!P0 LDS.64 R6, [R0] ;  /* 0x0000000000068984 */ /* 0x000e640000000a00 */
[----:B-1----:R-:W-:-:S07]  /*1b20*/  @!P0 DADD R6, R6, R8 ;  /* 0x0000000006068229 */ /* 0x002fce0000000008 */
[----:B------:R1:W-:Y:S01]  /*1b30*/  @!P0 STS.64 [R5], R6 ;  /* 0x0000000605008388 */ /* 0x0003e20000000a00 */
[----:B------:R-:W-:Y:S01]  /*1b40*/  BAR.SYNC.DEFER_BLOCKING 0x0 ;  /* 0x0000000000007b1d */ /* 0x000fe20000010000 */
[----:B------:R-:W-:Y:S01]  /*1b50*/  ISETP.GT.U32.AND P0, PT, R3, 0x83, PT ;  /* 0x000000830300780c */ /* 0x000fe20003f04070 */
[----:B------:R-:W-:-:S12]  /*1b60*/  IMAD.MOV.U32 R3, RZ, RZ, R4 ;  /* 0x000000ffff037224 */ /* 0x000fd800078e0004 */
[----:B-1----:R-:W-:Y:S05]  /*1b70*/  @P0 BRA `(.L_x_25) ;  /* 0xfffffffc00d40947 */ /* 0x002fea000383ffff */
.L_x_24:
[----:B------:R-:W-:Y:S05]  /*1b80*/  @P1 EXIT ;  /* 0x000000000000194d */ /* 0x000fea0003800000 */
[----:B------:R-:W-:Y:S01]  /*1b90*/  LDS.64 R6, [R5+0x100] ;  /* 0x0001000005067984 */ /* 0x000fe20000000a00 */
[----:B------:R-:W-:-:S03]  /*1ba0*/  ISETP.NE.AND P0, PT, R17, RZ, PT ;  /* 0x000000ff1100720c */ /* 0x000fc60003f05270 */
[----:B------:R-:W1:Y:S02]  /*1bb0*/  LDS.64 R8, [R5] ;  /* 0x0000000005087984 */ /* 0x000e640000000a00 */
[----:B-1----:R-:W-:-:S07]  /*1bc0*/  DADD R6, R6, R8 ;  /* 0x0000000006067229 */ /* 0x002fce0000000008 */
[----:B------:R-:W-:Y:S04]  /*1bd0*/  STS.64 [R5], R6 ;  /* 0x0000000605007388 */ /* 0x000fe80000000a00 */
[----:B------:R-:W-:Y:S04]  /*1be0*/  LDS.64 R8, [R5+0x80] ;  /* 0x0000800005087984 */ /* 0x000fe80000000a00 */
        /* <DEDUP_REMOVED lines=18> */
[----:B------:R1:W-:Y:S01]  /*1d10*/  STS.64 [R5], R8 ;  /* 0x0000000805007388 */ /* 0x0003e20000000a00 */
[----:B------:R-:W-:Y:S05]  /*1d20*/  @P0 EXIT ;  /* 0x000000000000094d */ /* 0x000fea0003800000 */
[----:B------:R-:W2:Y:S01]  /*1d30*/  S2UR UR5, SR_CgaCtaId ;  /* 0x00000000000579c3 */ /* 0x000ea20000008800 */
[----:B------:R-:W-:-:S07]  /*1d40*/  UMOV UR4, 0x400 ;  /* 0x0000040000047882 */ /* 0x000fce0000000000 */
[----:B------:R-:W3:Y:S01]  /*1d50*/  LDC.64 R6, c[0x0][0x398] ;  /* 0x0000e600ff067b82 */ /* 0x000ee20000000a00 */
[----:B--2---:R-:W-:Y:S01]  /*1d60*/  ULEA UR4, UR5, UR4, 0x18 ;  /* 0x0000000405047291 */ /* 0x004fe2000f8ec0ff */
[----:B---3--:R-:W-:-:S08]  /*1d70*/  IMAD.WIDE.U32 R2, R2, 0x8, R6 ;  /* 0x0000000802027825 */ /* 0x008fd000078e0006 */
[----:B01----:R-:W0:Y:S04]  /*1d80*/  LDS.64 R4, [UR4] ;  /* 0x00000004ff047984 */ /* 0x003e280008000a00 */
[----:B0-----:R-:W-:Y:S01]  /*1d90*/  STG.E.64 desc[UR6][R2.64], R4 ;  /* 0x0000000402007986 */ /* 0x001fe2000c101b06 */
[----:B------:R-:W-:Y:S05]  /*1da0*/  EXIT ;  /* 0x000000000000794d */ /* 0x000fea0003800000 */
        .weak           $__internal_0_$__cuda_sm20_div_rn_f64_full
        .type           $__internal_0_$__cuda_sm20_div_rn_f64_full,@function
        .size           $__internal_0_$__cuda_sm20_div_rn_f64_full,($__internal_1_$__cuda_sm20_dsqrt_rn_f64_mediumpath_v1 - $__internal_0_$__cuda_sm20_div_rn_f64_full)
$__internal_0_$__cuda_sm20_div_rn_f64_full:
[C---:B------:R-:W-:Y:S01]  /*1db0*/  FSETP.GEU.AND P0, PT, |R5|.reuse, 1.469367938527859385e-39, PT ;  /* 0x001000000500780b */ /* 0x040fe20003f0e200 */
[--C-:B------:R-:W-:Y:S01]  /*1dc0*/  IMAD.MOV.U32 R12, RZ, RZ, R4.reuse ;  /* 0x000000ffff0c7224 */ /* 0x100fe200078e0004 */
[C---:B------:R-:W-:Y:S01]  /*1dd0*/  LOP3.LUT R8, R5.reuse, 0x800fffff, RZ, 0xc0, !PT ;  /* 0x800fffff05087812 */ /* 0x040fe200078ec0ff */
[----:B------:R-:W-:Y:S01]  /*1de0*/  IMAD.MOV.U32 R13, RZ, RZ, R5 ;  /* 0x000000ffff0d7224 */ /* 0x000fe200078e0005 */
[----:B------:R-:W-:Y:S01]  /*1df0*/  LOP3.LUT R7, R5, 0x7ff00000, RZ, 0xc0, !PT ;  /* 0x7ff0000005077812 */ /* 0x000fe200078ec0ff */
[----:B------:R-:W-:Y:S01]  /*1e00*/  IMAD.MOV.U32 R11, RZ, RZ, R23 ;  /* 0x000000ffff0b7224 */ /* 0x000fe200078e0017 */
[----:B------:R-:W-:Y:S01]  /*1e10*/  LOP3.LUT R9, R8, 0x3ff00000, RZ, 0xfc, !PT ;  /* 0x3ff0000008097812 */ /* 0x000fe200078efcff */
[----:B------:R-:W-:Y:S01]  /*1e20*/  IMAD.MOV.U32 R8, RZ, RZ, R4 ;  /* 0x000000ffff087224 */ /* 0x000fe200078e0004 */
[----:B------:R-:W-:Y:S01]  /*1e30*/  BSSY.RECONVERGENT B2, `(.L_x_26) ;  /* 0x0000053000027945 */ /* 0x000fe20003800200 */
[----:B------:R-:W-:Y:S01]  /*1e40*/  IMAD.MOV.U32 R14, RZ, RZ, 0x1 ;  /* 0x00000001ff0e7424 */ /* 0x000fe200078e00ff */
[C---:B------:R-:W-:Y:S01]  /*1e50*/  FSETP.GEU.AND P2, PT, |R11|.reuse, 1.469367938527859385e-39, PT ;  /* 0x001000000b00780b */ /* 0x040fe20003f4e200 */
[----:B------:R-:W-:Y:S01]  /*1e60*/  IMAD.MOV.U32 R5, RZ, RZ, 0x1ca00000 ;  /* 0x1ca00000ff057424 */ /* 0x000fe200078e00ff */
[----:B------:R-:W-:Y:S01]  /*1e70*/  LOP3.LUT R4, R11, 0x7ff00000, RZ, 0xc0, !PT ;  /* 0x7ff000000b047812 */ /* 0x000fe200078ec0ff */
[----:B------:R-:W-:Y:S01]  /*1e80*/  @!P0 DMUL R8, R12, 8.98846567431157953865e+307 ;  /* 0x7fe000000c088828 */ /* 0x000fe20000000000 */
[----:B------:R-:W-:-:S02]  /*1e90*/  IMAD.MOV.U32 R10, RZ, RZ, R22 ;  /* 0x000000ffff0a7224 */ /* 0x000fc400078e0016 */
[C---:B------:R-:W-:Y:S01]  /*1ea0*/  ISETP.GE.U32.AND P1, PT, R4.reuse, R7, PT ;  /* 0x000000070400720c */ /* 0x040fe20003f26070 */
[----:B------:R-:W-:Y:S02]  /*1eb0*/  IMAD.MOV.U32 R16, RZ, RZ, R4 ;  /* 0x000000ffff107224 */ /* 0x000fe400078e0004 */
[----:B------:R-:W0:Y:S04]  /*1ec0*/  MUFU.RCP64H R15, R9 ;  /* 0x00000009000f7308 */ /* 0x000e280000001800 */
[----:B------:R-:W-:Y:S02]  /*1ed0*/  @!P2 LOP3.LUT R23, R13, 0x7ff00000, RZ, 0xc0, !PT ;  /* 0x7ff000000d17a812 */ /* 0x000fe400078ec0ff */
[----:B------:R-:W-:Y:S02]  /*1ee0*/  @!P0 LOP3.LUT R7, R9, 0x7ff00000, RZ, 0xc0, !PT ;  /* 0x7ff0000009078812 */ /* 0x000fe400078ec0ff */
[----:B------:R-:W-:-:S04]  /*1ef0*/  @!P2 ISETP.GE.U32.AND P3, PT, R4, R23, PT ;  /* 0x000000170400a20c */ /* 0x000fc80003f66070 */
[----:B------:R-:W-:-:S04]  /*1f00*/  @!P2 SEL R23, R5, 0x63400000, !P3 ;  /* 0x634000000517a807 */ /* 0x000fc80005800000 */
[----:B------:R-:W-:Y:S01]  /*1f10*/  @!P2 LOP3.LUT R24, R23, 0x80000000, R11, 0xf8, !PT ;  /* 0x800000001718a812 */ /* 0x000fe200078ef80b */
[----:B0-----:R-:W-:-:S03]  /*1f20*/  DFMA R18, R14, -R8, 1 ;  /* 0x3ff000000e12742b */ /* 0x001fc60000000808 */
[----:B------:R-:W-:Y:S01]  /*1f30*/  @!P2 LOP3.LUT R25, R24, 0x100000, RZ, 0xfc, !PT ;  /* 0x001000001819a812 */ /* 0x000fe200078efcff */
[----:B------:R-:W-:-:S04]  /*1f40*/  @!P2 IMAD.MOV.U32 R24, RZ, RZ, RZ ;  /* 0x000000ffff18a224 */ /* 0x000fc800078e00ff */
[----:B------:R-:W-:-:S08]  /*1f50*/  DFMA R18, R18, R18, R18 ;  /* 0x000000121212722b */ /* 0x000fd00000000012 */
[----:B------:R-:W-:Y:S01]  /*1f60*/  DFMA R18, R14, R18, R14 ;  /* 0x000000120e12722b */ /* 0x000fe2000000000e */
[----:B------:R-:W-:Y:S01]  /*1f70*/  SEL R15, R5, 0x63400000, !P1 ;  /* 0x63400000050f7807 */ /* 0x000fe20004800000 */
[----:B------:R-:W-:-:S03]  /*1f80*/  IMAD.MOV.U32 R14, RZ, RZ, R10 ;  /* 0x000000ffff0e7224 */ /* 0x000fc600078e000a */
[----:B------:R-:W-:-:S03]  /*1f90*/  LOP3.LUT R15, R15, 0x800fffff, R11, 0xf8, !PT ;  /* 0x800fffff0f0f7812 */ /* 0x000fc600078ef80b */
[----:B------:R-:W-:-:S03]  /*1fa0*/  DFMA R22, R18, -R8, 1 ;  /* 0x3ff000001216742b */ /* 0x000fc60000000808 */
[----:B------:R-:W-:-:S05]  /*1fb0*/  @!P2 DFMA R14, R14, 2, -R24 ;  /* 0x400000000e0ea82b */ /* 0x000fca0000000818 */
[----:B------:R-:W-:-:S05]  /*1fc0*/  DFMA R22, R18, R22, R18 ;  /* 0x000000161216722b */ /* 0x000fca0000000012 */
[----:B------:R-:W-:-:S03]  /*1fd0*/  @!P2 LOP3.LUT R16, R15, 0x7ff00000, RZ, 0xc0, !PT ;  /* 0x7ff000000f10a812 */ /* 0x000fc600078ec0ff */
[----:B------:R-:W-:Y:S02]  /*1fe0*/  DMUL R18, R22, R14 ;  /* 0x0000000e16127228 */ /* 0x000fe40000000000 */
[----:B------:R-:W-:-:S05]  /*1ff0*/  VIADD R26, R16, 0xffffffff ;  /* 0xffffffff101a7836 */ /* 0x000fca0000000000 */
[----:B------:R-:W-:Y:S01]  /*2000*/  ISETP.GT.U32.AND P0, PT, R26, 0x7feffffe, PT ;  /* 0x7feffffe1a00780c */ /* 0x000fe20003f04070 */
[----:B------:R-:W-:Y:S01]  /*2010*/  VIADD R26, R7, 0xffffffff ;  /* 0xffffffff071a7836 */ /* 0x000fe20000000000 */
[----:B------:R-:W-:-:S04]  /*2020*/  DFMA R24, R18, -R8, R14 ;  /* 0x800000081218722b */ /* 0x000fc8000000000e */
[----:B------:R-:W-:-:S04]  /*2030*/  ISETP.GT.U32.OR P0, PT, R26, 0x7feffffe, P0 ;  /* 0x7feffffe1a00780c */ /* 0x000fc80000704470 */
[----:B------:R-:W-:-:S09]  /*2040*/  DFMA R24, R22, R24, R18 ;  /* 0x000000181618722b */ /* 0x000fd20000000012 */
[----:B------:R-:W-:Y:S05]  /*2050*/  @P0 BRA `(.L_x_27) ;  /* 0x00000000006c0947 */ /* 0x000fea0003800000 */
[----:B------:R-:W-:Y:S01]  /*2060*/  LOP3.LUT R11, R13, 0x7ff00000, RZ, 0xc0, !PT ;  /* 0x7ff000000d0b7812 */ /* 0x000fe200078ec0ff */
[----:B------:R-:W-:-:S03]  /*2070*/  IMAD.MOV.U32 R10, RZ, RZ, RZ ;  /* 0x000000ffff0a7224 */ /* 0x000fc600078e00ff */
[CC--:B------:R-:W-:Y:S02]  /*2080*/  VIADDMNMX R7, R4.reuse, -R11.reuse, 0xb9600000, !PT ;  /* 0xb960000004077446 */ /* 0x0c0fe4000780090b */
[----:B------:R-:W-:Y:S02]  /*2090*/  ISETP.GE.U32.AND P0, PT, R4, R11, PT ;  /* 0x0000000b0400720c */ /* 0x000fe40003f06070 */
[----:B------:R-:W-:Y:S02]  /*20a0*/  VIMNMX R7, PT, PT, R7, 0x46a00000, PT ;  /* 0x46a0000007077848 */ /* 0x000fe40003fe0100 */
[----:B------:R-:W-:-:S05]  /*20b0*/  SEL R4, R5, 0x63400000, !P0 ;  /* 0x6340000005047807 */ /* 0x000fca0004000000 */
[----:B------:R-:W-:-:S04]  /*20c0*/  IMAD.IADD R7, R7, 0x1, -R4 ;  /* 0x0000000107077824 */ /* 0x000fc800078e0a04 */
[----:B------:R-:W-:-:S06]  /*20d0*/  VIADD R11, R7, 0x7fe00000 ;  /* 0x7fe00000070b7836 */ /* 0x000fcc0000000000 */
[----:B------:R-:W-:-:S10]  /*20e0*/  DMUL R4, R24, R10 ;  /* 0x0000000a18047228 */ /* 0x000fd40000000000 */
[----:B------:R-:W-:-:S13]  /*20f0*/  FSETP.GTU.AND P0, PT, |R5|, 1.469367938527859385e-39, PT ;  /* 0x001000000500780b */ /* 0x000fda0003f0c200 */
[----:B------:R-:W-:Y:S05]  /*2100*/  @P0 BRA `(.L_x_28) ;  /* 0x0000000000940947 */ /* 0x000fea0003800000 */
[----:B------:R-:W-:Y:S01]  /*2110*/  DFMA R8, R24, -R8, R14 ;  /* 0x800000081808722b */ /* 0x000fe2000000000e */
[----:B------:R-:W-:-:S09]  /*2120*/  IMAD.MOV.U32 R10, RZ, RZ, RZ ;  /* 0x000000ffff0a7224 */ /* 0x000fd200078e00ff */
[C---:B------:R-:W-:Y:S02]  /*2130*/  FSETP.NEU.AND P0, PT, R9.reuse, RZ, PT ;  /* 0x000000ff0900720b */ /* 0x040fe40003f0d000 */
[----:B------:R-:W-:-:S04]  /*2140*/  LOP3.LUT R13, R9, 0x80000000, R13, 0x48, !PT ;  /* 0x80000000090d7812 */ /* 0x000fc800078e480d */
[----:B------:R-:W-:-:S07]  /*2150*/  LOP3.LUT R11, R13, R11, RZ, 0xfc, !PT ;  /* 0x0000000b0d0b7212 */ /* 0x000fce00078efcff */
[----:B------:R-:W-:Y:S05]  /*2160*/  @!P0 BRA `(.L_x_28) ;  /* 0x00000000007c8947 */ /* 0x000fea0003800000 */
[----:B------:R-:W-:Y:S01]  /*2170*/  IMAD.MOV R9, RZ, RZ, -R7 ;  /* 0x000000ffff097224 */ /* 0x000fe200078e0a07 */
[----:B------:R-:W-:Y:S01]  /*2180*/  DMUL.RP R10, R24, R10 ;  /* 0x0000000a180a7228 */ /* 0x000fe20000008000 */
[----:B------:R-:W-:Y:S01]  /*2190*/  IMAD.MOV.U32 R8, RZ, RZ, RZ ;  /* 0x000000ffff087224 */ /* 0x000fe200078e00ff */
[----:B------:R-:W-:-:S05]  /*21a0*/  IADD3 R7, PT, PT, -R7, -0x43300000, RZ ;  /* 0xbcd0000007077810 */ /* 0x000fca0007ffe1ff */
[----:B------:R-:W-:-:S03]  /*21b0*/  DFMA R8, R4, -R8, R24 ;  /* 0x800000080408722b */ /* 0x000fc60000000018 */
[----:B------:R-:W-:-:S07]  /*21c0*/  LOP3.LUT R13, R11, R13, RZ, 0x3c, !PT ;  /* 0x0000000d0b0d7212 */ /* 0x000fce00078e3cff */
[----:B------:R-:W-:-:S04]  /*21d0*/  FSETP.NEU.AND P0, PT, |R9|, R7, PT ;  /* 0x000000070900720b */ /* 0x000fc80003f0d200 */
[----:B------:R-:W-:Y:S02]  /*21e0*/  FSEL R4, R10, R4, !P0 ;  /* 0x000000040a047208 */ /* 0x000fe40004000000 */
[----:B------:R-:W-:Y:S01]  /*21f0*/  FSEL R5, R13, R5, !P0 ;  /* 0x000000050d057208 */ /* 0x000fe20004000000 */
[----:B------:R-:W-:Y:S06]  /*2200*/  BRA `(.L_x_28) ;  /* 0x0000000000547947 */ /* 0x000fec0003800000 */
.L_x_27:
[----:B------:R-:W-:-:S14]  /*2210*/  DSETP.NAN.AND P0, PT, R10, R10, PT ;  /* 0x0000000a0a00722a */ /* 0x000fdc0003f08000 */
[----:B------:R-:W-:Y:S05]  /*2220*/  @P0 BRA `(.L_x_29) ;  /* 0x0000000000440947 */ /* 0x000fea0003800000 */
[----:B------:R-:W-:-:S14]  /*2230*/  DSETP.NAN.AND P0, PT, R12, R12, PT ;  /* 0x0000000c0c00722a */ /* 0x000fdc0003f08000 */
[----:B------:R-:W-:Y:S05]  /*2240*/  @P0 BRA `(.L_x_30) ;  /* 0x0000000000300947 */ /* 0x000fea0003800000 */
[----:B------:R-:W-:Y:S01]  /*2250*/  ISETP.NE.AND P0, PT, R16, R7, PT ;  /* 0x000000071000720c */ /* 0x000fe20003f05270 */
[----:B------:R-:W-:Y:S02]  /*2260*/  IMAD.MOV.U32 R4, RZ, RZ, 0x0 ;  /* 0x00000000ff047424 */ /* 0x000fe400078e00ff */
[----:B------:R-:W-:-:S10]  /*2270*/  IMAD.MOV.U32 R5, RZ, RZ, -0x80000 ;  /* 0xfff80000ff057424 */ /* 0x000fd400078e00ff */
[----:B------:R-:W-:Y:S05]  /*2280*/  @!P0 BRA `(.L_x_28) ;  /* 0x0000000000348947 */ /* 0x000fea0003800000 */
[----:B------:R-:W-:Y:S02]  /*2290*/  ISETP.NE.AND P0, PT, R16, 0x7ff00000, PT ;  /* 0x7ff000001000780c */ /* 0x000fe40003f05270 */
[----:B------:R-:W-:Y:S02]  /*22a0*/  LOP3.LUT R5, R11, 0x80000000, R13, 0x48, !PT ;  /* 0x800000000b057812 */ /* 0x000fe400078e480d */
[----:B------:R-:W-:-:S13]  /*22b0*/  ISETP.EQ.OR P0, PT, R7, RZ, !P0 ;  /* 0x000000ff0700720c */ /* 0x000fda0004702670 */
[----:B------:R-:W-:Y:S01]  /*22c0*/  @P0 LOP3.LUT R7, R5, 0x7ff00000, RZ, 0xfc, !PT ;  /* 0x7ff0000005070812 */ /* 0x000fe200078efcff */
[----:B------:R-:W-:Y:S02]  /*22d0*/  @!P0 IMAD.MOV.U32 R4, RZ, RZ, RZ ;  /* 0x000000ffff048224 */ /* 0x000fe400078e00ff */
[----:B------:R-:W-:Y:S02]  /*22e0*/  @P0 IMAD.MOV.U32 R4, RZ, RZ, RZ ;  /* 0x000000ffff040224 */ /* 0x000fe400078e00ff */
[----:B------:R-:W-:Y:S01]  /*22f0*/  @P0 IMAD.MOV.U32 R5, RZ, RZ, R7 ;  /* 0x000000ffff050224 */ /* 0x000fe200078e0007 */
[----:B------:R-:W-:Y:S06]  /*2300*/  BRA `(.L_x_28) ;  /* 0x0000000000147947 */ /* 0x000fec0003800000 */
.L_x_30:
[----:B------:R-:W-:Y:S01]  /*2310*/  LOP3.LUT R5, R13, 0x80000, RZ, 0xfc, !PT ;  /* 0x000800000d057812 */ /* 0x000fe200078efcff */
[----:B------:R-:W-:Y:S01]  /*2320*/  IMAD.MOV.U32 R4, RZ, RZ, R12 ;  /* 0x000000ffff047224 */ /* 0x000fe200078e000c */
[----:B------:R-:W-:Y:S06]  /*2330*/  BRA `(.L_x_28) ;  /* 0x0000000000087947 */ /* 0x000fec0003800000 */
.L_x_29:
[----:B------:R-:W-:Y:S01]  /*2340*/  LOP3.LUT R5, R11, 0x80000, RZ, 0xfc, !PT ;  /* 0x000800000b057812 */ /* 0x000fe200078efcff */
[----:B------:R-:W-:-:S07]  /*2350*/  IMAD.MOV.U32 R4, RZ, RZ, R10 ;  /* 0x000000ffff047224 */ /* 0x000fce00078e000a */
.L_x_28:
[----:B------:R-:W-:Y:S05]  /*2360*/  BSYNC.RECONVERGENT B2 ;  /* 0x0000000000027941 */ /* 0x000fea0003800200 */
.L_x_26:
[----:B------:R-:W-:-:S04]  /*2370*/  IMAD.MOV.U32 R7, RZ, RZ, 0x0 ;  /* 0x00000000ff077424 */ /* 0x000fc800078e00ff */
[----:B------:R-:W-:Y:S05]  /*2380*/  RET.REL.NODEC R6 `(_Z23warpOptimizedRiemannSumIdXadL_Z18complex_kernel_gpuIdET_S1_EEEvS1_S1_iPS1_) ;  /* 0xffffffdc061c7950 */ /* 0x000fea0003c3ffff */
        .weak           $__internal_1_$__cuda_sm20_dsqrt_rn_f64_mediumpath_v1
        .type           $__internal_1_$__cuda_sm20_dsqrt_rn_f64_mediumpath_v1,@function
        .size           $__internal_1_$__cuda_sm20_dsqrt_rn_f64_mediumpath_v1,($_Z23warpOptimizedRiemannSumIdXadL_Z18complex_kernel_gpuIdET_S1_EEEvS1_S1_iPS1_$__internal_accurate_pow - $__internal_1_$__cuda_sm20_dsqrt_rn_f64_mediumpath_v1)
$__internal_1_$__cuda_sm20_dsqrt_rn_f64_mediumpath_v1:
[----:B------:R-:W-:Y:S01]  /*2390*/  ISETP.GE.U32.AND P0, PT, R6, -0x3400000, PT ;  /* 0xfcc000000600780c */ /* 0x000fe20003f06070 */
[----:B------:R-:W-:Y:S01]  /*23a0*/  BSSY.RECONVERGENT B2, `(.L_x_31) ;  /* 0x0000024000027945 */ /* 0x000fe20003800200 */
[----:B------:R-:W-:-:S11]  /*23b0*/  IMAD.MOV.U32 R9, RZ, RZ, R11 ;  /* 0x000000ffff097224 */ /* 0x000fd600078e000b */
[----:B------:R-:W-:Y:S05]  /*23c0*/  @!P0 BRA `(.L_x_32) ;  /* 0x0000000000208947 */ /* 0x000fea0003800000 */
[----:B------:R-:W-:-:S10]  /*23d0*/  DFMA.RM R8, R14, R8, R12 ;  /* 0x000000080e08722b */ /* 0x000fd4000000400c */
[----:B------:R-:W-:-:S05]  /*23e0*/  IADD3 R6, P0, PT, R8, 0x1, RZ ;  /* 0x0000000108067810 */ /* 0x000fca0007f1e0ff */
[----:B------:R-:W-:-:S06]  /*23f0*/  IMAD.X R7, RZ, RZ, R9, P0 ;  /* 0x000000ffff077224 */ /* 0x000fcc00000e0609 */
[----:B------:R-:W-:-:S08]  /*2400*/  DFMA.RP R4, -R8, R6, R4 ;  /* 0x000000060804722b */ /* 0x000fd00000008104 */
[----:B------:R-:W-:-:S06]  /*2410*/  DSETP.GT.AND P0, PT, R4, RZ, PT ;  /* 0x000000ff0400722a */ /* 0x000fcc0003f04000 */
[----:B------:R-:W-:Y:S02]  /*2420*/  FSEL R6, R6, R8, P0 ;  /* 0x0000000806067208 */ /* 0x000fe40000000000 */
[----:B------:R-:W-:Y:S01]  /*2430*/  FSEL R7, R7, R9, P0 ;  /* 0x0000000907077208 */ /* 0x000fe20000000000 */
[----:B------:R-:W-:Y:S06]  /*2440*/  BRA `(.L_x_33) ;  /* 0x0000000000647947 */ /* 0x000fec0003800000 */
.L_x_32:
[----:B------:R-:W-:-:S14]  /*2450*/  DSETP.NE.AND P0, PT, R4, RZ, PT ;  /* 0x000000ff0400722a */ /* 0x000fdc0003f05000 */
[----:B------:R-:W-:Y:S05]  /*2460*/  @!P0 BRA `(.L_x_34) ;  /* 0x0000000000588947 */ /* 0x000fea0003800000 */
[----:B------:R-:W-:-:S13]  /*2470*/  ISETP.GE.AND P0, PT, R5, RZ, PT ;  /* 0x000000ff0500720c */ /* 0x000fda0003f06270 */
[----:B------:R-:W-:Y:S02]  /*2480*/  @!P0 IMAD.MOV.U32 R6, RZ, RZ, 0x0 ;  /* 0x00000000ff068424 */ /* 0x000fe400078e00ff */
[----:B------:R-:W-:Y:S01]  /*2490*/  @!P0 IMAD.MOV.U32 R7, RZ, RZ, -0x80000 ;  /* 0xfff80000ff078424 */ /* 0x000fe200078e00ff */
[----:B------:R-:W-:Y:S06]  /*24a0*/  @!P0 BRA `(.L_x_33) ;  /* 0x00000000004c8947 */ /* 0x000fec0003800000 */
[----:B------:R-:W-:-:S13]  /*24b0*/  ISETP.GT.AND P0, PT, R5, 0x7fefffff, PT ;  /* 0x7fefffff0500780c */ /* 0x000fda0003f04270 */
[----:B------:R-:W-:Y:S05]  /*24c0*/  @P0 BRA `(.L_x_34) ;  /* 0x0000000000400947 */ /* 0x000fea0003800000 */
[----:B------:R-:W-:Y:S01]  /*24d0*/  DMUL R4, R4, 8.11296384146066816958e+31 ;  /* 0x4690000004047828 */ /* 0x000fe20000000000 */
[----:B------:R-:W-:Y:S02]  /*24e0*/  IMAD.MOV.U32 R6, RZ, RZ, RZ ;  /* 0x000000ffff067224 */ /* 0x000fe400078e00ff */
[----:B------:R-:W-:Y:S02]  /*24f0*/  IMAD.MOV.U32 R10, RZ, RZ, 0x0 ;  /* 0x00000000ff0a7424 */ /* 0x000fe400078e00ff */
[----:B------:R-:W-:Y:S01]  /*2500*/  IMAD.MOV.U32 R11, RZ, RZ, 0x3fd80000 ;  /* 0x3fd80000ff0b7424 */ /* 0x000fe200078e00ff */
[----:B------:R-:W0:Y:S02]  /*2510*/  MUFU.RSQ64H R7, R5 ;  /* 0x0000000500077308 */ /* 0x000e240000001c00 */
[----:B0-----:R-:W-:-:S08]  /*2520*/  DMUL R8, R6, R6 ;  /* 0x0000000606087228 */ /* 0x001fd00000000000 */
[----:B------:R-:W-:-:S08]  /*2530*/  DFMA R8, R4, -R8, 1 ;  /* 0x3ff000000408742b */ /* 0x000fd00000000808 */
[----:B------:R-:W-:Y:S02]  /*2540*/  DFMA R10, R8, R10, 0.5 ;  /* 0x3fe00000080a742b */ /* 0x000fe4000000000a */
[----:B------:R-:W-:-:S08]  /*2550*/  DMUL R8, R6, R8 ;  /* 0x0000000806087228 */ /* 0x000fd00000000000 */
[----:B------:R-:W-:-:S08]  /*2560*/  DFMA R8, R10, R8, R6 ;  /* 0x000000080a08722b */ /* 0x000fd00000000006 */
[----:B------:R-:W-:Y:S02]  /*2570*/  DMUL R6, R4, R8 ;  /* 0x0000000804067228 */ /* 0x000fe40000000000 */
[----:B------:R-:W-:-:S06]  /*2580*/  VIADD R9, R9, 0xfff00000 ;  /* 0xfff0000009097836 */ /* 0x000fcc0000000000 */
[----:B------:R-:W-:-:S08]  /*2590*/  DFMA R10, R6, -R6, R4 ;  /* 0x80000006060a722b */ /* 0x000fd00000000004 */
[----:B------:R-:W-:-:S10]  /*25a0*/  DFMA R6, R8, R10, R6 ;  /* 0x0000000a0806722b */ /* 0x000fd40000000006 */
[----:B------:R-:W-:Y:S01]  /*25b0*/  VIADD R7, R7, 0xfcb00000 ;  /* 0xfcb0000007077836 */ /* 0x000fe20000000000 */
[----:B------:R-:W-:Y:S06]  /*25c0*/  BRA `(.L_x_33) ;  /* 0x0000000000047947 */ /* 0x000fec0003800000 */
.L_x_34:
[----:B------:R-:W-:-:S11]  /*25d0*/  DADD R6, R4, R4 ;  /* 0x0000000004067229 */ /* 0x000fd60000000004 */
.L_x_33:
[----:B------:R-:W-:Y:S05]  /*25e0*/  BSYNC.RECONVERGENT B2 ;  /* 0x0000000000027941 */ /* 0x000fea0003800200 */
.L_x_31:
[----:B------:R-:W-:Y:S02]  /*25f0*/  IMAD.MOV.U32 R4, RZ, RZ, R16 ;  /* 0x000000ffff047224 */ /* 0x000fe400078e0010 */
[----:B------:R-:W-:Y:S02]  /*2600*/  IMAD.MOV.U32 R5, RZ, RZ, 0x0 ;  /* 0x00000000ff057424 */ /* 0x000fe400078e00ff */
[----:B------:R-:W-:Y:S02]  /*2610*/  IMAD.MOV.U32 R26, RZ, RZ, R6 ;  /* 0x000000ffff1a7224 */ /* 0x000fe400078e0006 */
[----:B------:R-:W-:Y:S01]  /*2620*/  IMAD.MOV.U32 R27, RZ, RZ, R7 ;  /* 0x000000ffff1b7224 */ /* 0x000fe200078e0007 */
[----:B------:R-:W-:Y:S06]  /*2630*/  RET.REL.NODEC R4 `(_Z23warpOptimizedRiemannSumIdXadL_Z18complex_kernel_gpuIdET_S1_EEEvS1_S1_iPS1_) ;  /* 0xffffffd804707950 */ /* 0x000fec0003c3ffff */
        .type           $_Z23warpOptimizedRiemannSumIdXadL_Z18complex_kernel_gpuIdET_S1_EEEvS1_S1_iPS1_$__internal_accurate_pow,@function
        .size           $_Z23warpOptimizedRiemannSumIdXadL_Z18complex_kernel_gpuIdET_S1_EEEvS1_S1_iPS1_$__internal_accurate_pow,($_Z23warpOptimizedRiemannSumIdXadL_Z18complex_kernel_gpuIdET_S1_EEEvS1_S1_iPS1_$__internal_trig_reduction_slowpathd - $_Z23warpOptimizedRiemannSumIdXadL_Z18complex_kernel_gpuIdET_S1_EEEvS1_S1_iPS1_$__internal_accurate_pow)
$_Z23warpOptimizedRiemannSumIdXadL_Z18complex_kernel_gpuIdET_S1_EEEvS1_S1_iPS1_$__internal_accurate_pow:
[----:B------:R-:W-:Y:S01]  /*2640*/  ISETP.GT.U32.AND P0, PT, R29, 0xfffff, PT ;  /* 0x000fffff1d00780c */ /* 0x000fe20003f04070 */
[----:B------:R-:W-:Y:S01]  /*2650*/  IMAD.MOV.U32 R6, RZ, RZ, R29 ;  /* 0x000000ffff067224 */ /* 0x000fe200078e001d */
[----:B------:R-:W-:Y:S01]  /*2660*/  UMOV UR12, 0x7d2cafe2 ;  /* 0x7d2cafe2000c7882 */ /* 0x000fe20000000000 */
[----:B------:R-:W-:Y:S01]  /*2670*/  IMAD.MOV.U32 R10, RZ, RZ, RZ ;  /* 0x000000ffff0a7224 */ /* 0x000fe200078e00ff */
[----:B------:R-:W-:Y:S01]  /*2680*/  UMOV UR13, 0x3eb0f5ff ;  /* 0x3eb0f5ff000d7882 */ /* 0x000fe20000000000 */
[----:B------:R-:W-:Y:S01]  /*2690*/  UMOV UR14, 0x3b39803f ;  /* 0x3b39803f000e7882 */ /* 0x000fe20000000000 */
[----:B------:R-:W-:-:S07]  /*26a0*/  UMOV UR15, 0x3c7abc9e ;  /* 0x3c7abc9e000f7882 */ /* 0x000fce0000000000 */
[----:B------:R-:W-:-:S10]  /*26b0*/  @!P0 DMUL R24, R28, 1.80143985094819840000e+16 ;  /* 0x435000001c188828 */ /* 0x000fd40000000000 */
[----:B------:R-:W-:-:S05]  /*26c0*/  @!P0 IMAD.MOV.U32 R6, RZ, RZ, R25 ;  /* 0x000000ffff068224 */ /* 0x000fca00078e0019 */
[----:B------:R-:W-:-:S04]  /*26d0*/  LOP3.LUT R6, R6, 0x800fffff, RZ, 0xc0, !PT ;  /* 0x800fffff06067812 */ /* 0x000fc800078ec0ff */
[----:B------:R-:W-:Y:S01]  /*26e0*/  LOP3.LUT R7, R6, 0x3ff00000, RZ, 0xfc, !PT ;  /* 0x3ff0000006077812 */ /* 0x000fe200078efcff */
[----:B------:R-:W-:Y:S01]  /*26f0*/  IMAD.MOV.U32 R6, RZ, RZ, R28 ;  /* 0x000000ffff067224 */ /* 0x000fe200078e001c */
[----:B------:R-:W-:Y:S01]  /*2700*/  SHF.R.U32.HI R28, RZ, 0x14, R29 ;  /* 0x00000014ff1c7819 */ /* 0x000fe2000001161d */
[----:B------:R-:W-:Y:S01]  /*2710*/  @!P0 IMAD.MOV.U32 R6, RZ, RZ, R24 ;  /* 0x000000ffff068224 */ /* 0x000fe200078e0018 */
[----:B------:R-:W-:Y:S02]  /*2720*/  ISETP.GE.U32.AND P1, PT, R7, 0x3ff6a09f, PT ;  /* 0x3ff6a09f0700780c */ /* 0x000fe40003f26070 */
[----:B------:R-:W-:-:S11]  /*2730*/  @!P0 LEA.HI R28, R25, 0xffffffca, RZ, 0xc ;  /* 0xffffffca191c8811 */ /* 0x000fd600078f60ff */
[----:B------:R-:W-:-:S04]  /*2740*/  @P1 VIADD R9, R7, 0xfff00000 ;  /* 0xfff0000007091836 */ /* 0x000fc80000000000 */
[----:B------:R-:W-:-:S06]  /*2750*/  @P1 IMAD.MOV.U32 R7, RZ, RZ, R9 ;  /* 0x000000ffff071224 */ /* 0x000fcc00078e0009 */
[C---:B------:R-:W-:Y:S02]  /*2760*/  DADD R12, R6.reuse, 1 ;  /* 0x3ff00000060c7429 */ /* 0x040fe40000000000 */
[----:B------:R-:W-:-:S04]  /*2770*/  DADD R6, R6, -1 ;  /* 0xbff0000006067429 */ /* 0x000fc80000000000 */
[----:B------:R-:W0:Y:S02]  /*2780*/  MUFU.RCP64H R11, R13 ;  /* 0x0000000d000b7308 */ /* 0x000e240000001800 */
[----:B0-----:R-:W-:-:S08]  /*2790*/  DFMA R8, -R12, R10, 1 ;  /* 0x3ff000000c08742b */ /* 0x001fd0000000010a */
[----:B------:R-:W-:-:S08]  /*27a0*/  DFMA R8, R8, R8, R8 ;  /* 0x000000080808722b */ /* 0x000fd00000000008 */
[----:B------:R-:W-:Y:S01]  /*27b0*/  DFMA R10, R10, R8, R10 ;  /* 0x000000080a0a722b */ /* 0x000fe2000000000a */
[----:B------:R-:W-:Y:S02]  /*27c0*/  IMAD.MOV.U32 R8, RZ, RZ, 0x41ad3b5a ;  /* 0x41ad3b5aff087424 */ /* 0x000fe400078e00ff */
[----:B------:R-:W-:-:S05]  /*27d0*/  IMAD.MOV.U32 R9, RZ, RZ, 0x3ed0f5d2 ;  /* 0x3ed0f5d2ff097424 */ /* 0x000fca00078e00ff */
[----:B------:R-:W-:-:S08]  /*27e0*/  DMUL R26, R6, R10 ;  /* 0x0000000a061a7228 */ /* 0x000fd00000000000 */
[----:B------:R-:W-:-:S08]  /*27f0*/  DFMA R26, R6, R10, R26 ;  /* 0x0000000a061a722b */ /* 0x000fd0000000001a */
[----:B------:R-:W-:-:S08]  /*2800*/  DMUL R14, R26, R26 ;  /* 0x0000001a1a0e7228 */ /* 0x000fd00000000000 */
[----:B------:R-:W-:Y:S01]  /*2810*/  DFMA R8, R14, UR12, R8 ;  /* 0x0000000c0e087c2b */ /* 0x000fe20008000008 */
[----:B------:R-:W-:Y:S01]  /*2820*/  UMOV UR12, 0x75488a3f ;  /* 0x75488a3f000c7882 */ /* 0x000fe20000000000 */
[----:B------:R-:W-:-:S06]  /*2830*/  UMOV UR13, 0x3ef3b20a ;  /* 0x3ef3b20a000d7882 */ /* 0x000fcc0000000000 */
[----:B------:R-:W-:Y:S01]  /*2840*/  DFMA R12, R14, R8, UR12 ;  /* 0x0000000c0e0c7e2b */ /* 0x000fe20008000008 */
[----:B------:R-:W-:Y:S01]  /*2850*/  UMOV UR12, 0xe4faecd5 ;  /* 0xe4faecd5000c7882 */ /* 0x000fe20000000000 */
[----:B------:R-:W-:Y:S01]  /*2860*/  UMOV UR13, 0x3f1745cd ;  /* 0x3f1745cd000d7882 */ /* 0x000fe20000000000 */
[----:B------:R-:W-:-:S05]  /*2870*/  DADD R8, R6, -R26 ;  /* 0x0000000006087229 */ /* 0x000fca000000081a */
[----:B------:R-:W-:Y:S01]  /*2880*/  DFMA R12, R14, R12, UR12 ;  /* 0x0000000c0e0c7e2b */ /* 0x000fe2000800000c */
[----:B------:R-:W-:Y:S01]  /*2890*/  UMOV UR12, 0x258a578b ;  /* 0x258a578b000c7882 */ /* 0x000fe20000000000 */
[----:B------:R-:W-:Y:S01]  /*28a0*/  UMOV UR13, 0x3f3c71c7 ;  /* 0x3f3c71c7000d7882 */ /* 0x000fe20000000000 */
[----:B------:R-:W-:-:S05]  /*28b0*/  DADD R8, R8, R8 ;  /* 0x0000000008087229 */ /* 0x000fca0000000008 */
[----:B------:R-:W-:Y:S01]  /*28c0*/  DFMA R12, R14, R12, UR12 ;  /* 0x0000000c0e0c7e2b */ /* 0x000fe2000800000c */
[----:B------:R-:W-:Y:S01]  /*28d0*/  UMOV UR12, 0x9242b910 ;  /* 0x9242b910000c7882 */ /* 0x000fe20000000000 */
[----:B------:R-:W-:Y:S01]  /*28e0*/  UMOV UR13, 0x3f624924 ;  /* 0x3f624924000d7882 */ /* 0x000fe20000000000 */
[----:B------:R-:W-:-:S05]  /*28f0*/  DFMA R8, R6, -R26, R8 ;  /* 0x8000001a0608722b */ /* 0x000fca0000000008 */
[----:B------:R-:W-:Y:S01]  /*2900*/  DFMA R12, R14, R12, UR12 ;  /* 0x0000000c0e0c7e2b */ /* 0x000fe2000800000c */
[----:B------:R-:W-:Y:S01]  /*2910*/  UMOV UR12, 0x99999dfb ;  /* 0x99999dfb000c7882 */ /* 0x000fe20000000000 */
[----:B------:R-:W-:Y:S01]  /*2920*/  UMOV UR13, 0x3f899999 ;  /* 0x3f899999000d7882 */ /* 0x000fe20000000000 */
[----:B------:R-:W-:-:S05]  /*2930*/  DMUL R8, R10, R8 ;  /* 0x000000080a087228 */ /* 0x000fca0000000000 */
[----:B------:R-:W-:Y:S01]  /*2940*/  DFMA R12, R14, R12, UR12 ;  /* 0x0000000c0e0c7e2b */ /* 0x000fe2000800000c */
[----:B------:R-:W-:Y:S01]  /*2950*/  UMOV UR12, 0x55555555 ;  /* 0x55555555000c7882 */ /* 0x000fe20000000000 */
[----:B------:R-:W-:-:S06]  /*2960*/  UMOV UR13, 0x3fb55555 ;  /* 0x3fb55555000d7882 */ /* 0x000fcc0000000000 */
[----:B------:R-:W-:-:S08]  /*2970*/  DFMA R6, R14, R12, UR12 ;  /* 0x0000000c0e067e2b */ /* 0x000fd0000800000c */
[----:B------:R-:W-:Y:S01]  /*2980*/  DADD R10, -R6, UR12 ;  /* 0x0000000c060a7e29 */ /* 0x000fe20008000100 */
[----:B------:R-:W-:Y:S01]  /*2990*/  UMOV UR12, 0xb9e7b0 ;  /* 0x00b9e7b0000c7882 */ /* 0x000fe20000000000 */
[----:B------:R-:W-:-:S06]  /*29a0*/  UMOV UR13, 0x3c46a4cb ;  /* 0x3c46a4cb000d7882 */ /* 0x000fcc0000000000 */
[----:B------:R-:W-:Y:S02]  /*29b0*/  DFMA R10, R14, R12, R10 ;  /* 0x0000000c0e0a722b */ /* 0x000fe4000000000a */
[----:B------:R-:W-:Y:S01]  /*29c0*/  DMUL R12, R26, R26 ;  /* 0x0000001a1a0c7228 */ /* 0x000fe20000000000 */
[----:B------:R-:W-:Y:S02]  /*29d0*/  VIADD R15, R9, 0x100000 ;  /* 0x00100000090f7836 */ /* 0x000fe40000000000 */
[----:B------:R-:W-:-:S03]  /*29e0*/  IMAD.MOV.U32 R14, RZ, RZ, R8 ;  /* 0x000000ffff0e7224 */ /* 0x000fc600078e0008 */
[----:B------:R-:W-:Y:S01]  /*29f0*/  DADD R10, R10, -UR12 ;  /* 0x8000000c0a0a7e29 */ /* 0x000fe20008000000 */
[----:B------:R-:W-:Y:S01]  /*2a00*/  UMOV UR12, 0x80000000 ;  /* 0x80000000000c7882 */ /* 0x000fe20000000000 */
[----:B------:R-:W-:Y:S01]  /*2a10*/  DFMA R22, R26, R26, -R12 ;  /* 0x0000001a1a16722b */ /* 0x000fe2000000080c */
[----:B------:R-:W-:-:S07]  /*2a20*/  UMOV UR13, 0x43300000 ;  /* 0x43300000000d7882 */ /* 0x000fce0000000000 */
[C---:B------:R-:W-:Y:S02]  /*2a30*/  DFMA R14, R26.reuse, R14, R22 ;  /* 0x0000000e1a0e722b */ /* 0x040fe40000000016 */
[----:B------:R-:W-:-:S08]  /*2a40*/  DMUL R22, R26, R12 ;  /* 0x0000000c1a167228 */ /* 0x000fd00000000000 */
[----:B------:R-:W-:-:S08]  /*2a50*/  DFMA R24, R26, R12, -R22 ;  /* 0x0000000c1a18722b */ /* 0x000fd00000000816 */
[----:B------:R-:W-:Y:S02]  /*2a60*/  DFMA R24, R8, R12, R24 ;  /* 0x0000000c0818722b */ /* 0x000fe40000000018 */
[----:B------:R-:W-:-:S06]  /*2a70*/  DADD R12, R6, R10 ;  /* 0x00000000060c7229 */ /* 0x000fcc000000000a */
[----:B------:R-:W-:Y:S02]  /*2a80*/  DFMA R14, R26, R14, R24 ;  /* 0x0000000e1a0e722b */ /* 0x000fe40000000018 */
[----:B------:R-:W-:-:S08]  /*2a90*/  DADD R24, R6, -R12 ;  /* 0x0000000006187229 */ /* 0x000fd0000000080c */
[----:B------:R-:W-:Y:S02]  /*2aa0*/  DADD R24, R10, R24 ;  /* 0x000000000a187229 */ /* 0x000fe40000000018 */
[----:B------:R-:W-:-:S08]  /*2ab0*/  DMUL R10, R12, R22 ;  /* 0x000000160c0a7228 */ /* 0x000fd00000000000 */
[----:B------:R-:W-:-:S08]  /*2ac0*/  DFMA R6, R12, R22, -R10 ;  /* 0x000000160c06722b */ /* 0x000fd0000000080a */
[----:B------:R-:W-:-:S08]  /*2ad0*/  DFMA R6, R12, R14, R6 ;  /* 0x0000000e0c06722b */ /* 0x000fd00000000006 */
[----:B------:R-:W-:-:S08]  /*2ae0*/  DFMA R24, R24, R22, R6 ;  /* 0x000000161818722b */ /* 0x000fd00000000006 */
[----:B------:R-:W-:-:S08]  /*2af0*/  DADD R6, R10, R24 ;  /* 0x000000000a067229 */ /* 0x000fd00000000018 */
[--C-:B------:R-:W-:Y:S02]  /*2b00*/  DADD R12, R26, R6.reuse ;  /* 0x000000001a0c7229 */ /* 0x100fe40000000006 */
[----:B------:R-:W-:-:S06]  /*2b10*/  DADD R10, R10, -R6 ;  /* 0x000000000a0a7229 */ /* 0x000fcc0000000806 */
[----:B------:R-:W-:Y:S02]  /*2b20*/  DADD R26, R26, -R12 ;  /* 0x000000001a1a7229 */ /* 0x000fe4000000080c */
[----:B------:R-:W-:-:S06]  /*2b30*/  DADD R10, R24, R10 ;  /* 0x00000000180a7229 */ /* 0x000fcc000000000a */
[----:B------:R-:W-:Y:S01]  /*2b40*/  DADD R26, R6, R26 ;  /* 0x00000000061a7229 */ /* 0x000fe2000000001a */
[C---:B------:R-:W-:Y:S02]  /*2b50*/  VIADD R6, R28.reuse, 0xfffffc01 ;  /* 0xfffffc011c067836 */ /* 0x040fe40000000000 */
[----:B------:R-:W-:-:S05]  /*2b60*/  @P1 VIADD R6, R28, 0xfffffc02 ;  /* 0xfffffc021c061836 */ /* 0x000fca0000000000 */
[----:B------:R-:W-:-:S08]  /*2b70*/  DADD R10, R10, R26 ;  /* 0x000000000a0a7229 */ /* 0x000fd0000000001a */
[----:B------:R-:W-:Y:S01]  /*2b80*/  DADD R14, R8, R10 ;  /* 0x00000000080e7229 */ /* 0x000fe2000000000a */
[----:B------:R-:W-:Y:S01]  /*2b90*/  LOP3.LUT R8, R6, 0x80000000, RZ, 0x3c, !PT ;  /* 0x8000000006087812 */ /* 0x000fe200078e3cff */
[----:B------:R-:W-:-:S06]  /*2ba0*/  IMAD.MOV.U32 R9, RZ, RZ, 0x43300000 ;  /* 0x43300000ff097424 */ /* 0x000fcc00078e00ff */
[----:B------:R-:W-:Y:S02]  /*2bb0*/  DADD R10, R12, R14 ;  /* 0x000000000c0a7229 */ /* 0x000fe4000000000e */
[----:B------:R-:W-:Y:S01]  /*2bc0*/  DADD R8, R8, -UR12 ;  /* 0x8000000c08087e29 */ /* 0x000fe20008000000 */
[----:B------:R-:W-:Y:S01]  /*2bd0*/  UMOV UR12, 0xfefa39ef ;  /* 0xfefa39ef000c7882 */ /* 0x000fe20000000000 */
[----:B------:R-:W-:-:S04]  /*2be0*/  UMOV UR13, 0x3fe62e42 ;  /* 0x3fe62e42000d7882 */ /* 0x000fc80000000000 */
[--C-:B------:R-:W-:Y:S02]  /*2bf0*/  DADD R22, R12, -R10.reuse ;  /* 0x000000000c167229 */ /* 0x100fe4000000080a */
[----:B------:R-:W-:-:S06]  /*2c00*/  DFMA R6, R8, UR12, R10 ;  /* 0x0000000c08067c2b */ /* 0x000fcc000800000a */
[----:B------:R-:W-:Y:S02]  /*2c10*/  DADD R22, R14, R22 ;  /* 0x000000000e167229 */ /* 0x000fe40000000016 */
[----:B------:R-:W-:-:S08]  /*2c20*/  DFMA R12, R8, -UR12, R6 ;  /* 0x8000000c080c7c2b */ /* 0x000fd00008000006 */
[----:B------:R-:W-:-:S08]  /*2c30*/  DADD R12, -R10, R12 ;  /* 0x000000000a0c7229 */ /* 0x000fd0000000010c */
[----:B------:R-:W-:-:S08]  /*2c40*/  DADD R12, R22, -R12 ;  /* 0x00000000160c7229 */ /* 0x000fd0000000080c */
[----:B------:R-:W-:-:S08]  /*2c50*/  DFMA R8, R8, UR14, R12 ;  /* 0x0000000e08087c2b */ /* 0x000fd0000800000c */
[----:B------:R-:W-:-:S08]  /*2c60*/  DADD R10, R6, R8 ;  /* 0x00000000060a7229 */ /* 0x000fd00000000008 */
[----:B------:R-:W-:Y:S02]  /*2c70*/  DADD R6, R6, -R10 ;  /* 0x0000000006067229 */ /* 0x000fe4000000080a */
[----:B------:R-:W-:-:S06]  /*2c80*/  DMUL R12, R10, 2.5 ;  /* 0x400400000a0c7828 */ /* 0x000fcc0000000000 */
[----:B------:R-:W-:Y:S02]  /*2c90*/  DADD R6, R8, R6 ;  /* 0x0000000008067229 */ /* 0x000fe40000000006 */
[----:B------:R-:W-:-:S08]  /*2ca0*/  DFMA R14, R10, 2.5, -R12 ;  /* 0x400400000a0e782b */ /* 0x000fd0000000080c */
[----:B------:R-:W-:Y:S01]  /*2cb0*/  DFMA R14, R6, 2.5, R14 ;  /* 0x40040000060e782b */ /* 0x000fe2000000000e */
[----:B------:R-:W-:Y:S02]  /*2cc0*/  IMAD.MOV.U32 R6, RZ, RZ, 0x652b82fe ;  /* 0x652b82feff067424 */ /* 0x000fe400078e00ff */
[----:B------:R-:W-:-:S05]  /*2cd0*/  IMAD.MOV.U32 R7, RZ, RZ, 0x3ff71547 ;  /* 0x3ff71547ff077424 */ /* 0x000fca00078e00ff */
[----:B------:R-:W-:-:S08]  /*2ce0*/  DADD R8, R12, R14 ;  /* 0x000000000c087229 */ /* 0x000fd0000000000e */
[----:B------:R-:W-:Y:S02]  /*2cf0*/  DFMA R6, R8, R6, 6.75539944105574400000e+15 ;  /* 0x433800000806742b */ /* 0x000fe40000000006 */
[----:B------:R-:W-:Y:S01]  /*2d00*/  FSETP.GEU.AND P0, PT, |R9|, 4.1917929649353027344, PT ;  /* 0x4086232b0900780b */ /* 0x000fe20003f0e200 */
[----:B------:R-:W-:-:S05]  /*2d10*/  DADD R12, R12, -R8 ;  /* 0x000000000c0c7229 */ /* 0x000fca0000000808 */
[----:B------:R-:W-:-:S03]  /*2d20*/  DADD R10, R6, -6.75539944105574400000e+15 ;  /* 0xc3380000060a7429 */ /* 0x000fc60000000000 */
[----:B------:R-:W-:-:S05]  /*2d30*/  DADD R14, R14, R12 ;  /* 0x000000000e0e7229 */ /* 0x000fca000000000c */
[----:B------:R-:W-:Y:S01]  /*2d40*/  DFMA R22, R10, -UR12, R8 ;  /* 0x8000000c0a167c2b */ /* 0x000fe20008000008 */
        /* <DEDUP_REMOVED lines=33> */
[----:B------:R-:W-:-:S10]  /*2f60*/  DFMA R10, R10, R22, 1 ;  /* 0x3ff000000a0a742b */ /* 0x000fd40000000016 */
[----:B------:R-:W-:Y:S02]  /*2f70*/  IMAD R13, R6, 0x100000, R11 ;  /* 0x00100000060d7824 */ /* 0x000fe400078e020b */
        /* <DEDUP_REMOVED lines=14> */
.L_x_35:
[----:B------:R-:W-:Y:S01]  /*3060*/  DFMA R14, R14, R12, R12 ;  /* 0x0000000c0e0e722b */ /* 0x000fe2000000000c */
[----:B------:R-:W-:Y:S01]  /*3070*/  IMAD.MOV.U32 R6, RZ, RZ, R16 ;  /* 0x000000ffff067224 */ /* 0x000fe200078e0010 */
[----:B------:R-:W-:Y:S01]  /*3080*/  DSETP.NEU.AND P0, PT, |R12|, +INF , PT ;  /* 0x7ff000000c00742a */ /* 0x000fe20003f0d200 */
[----:B------:R-:W-:-:S07]  /*3090*/  IMAD.MOV.U32 R7, RZ, RZ, 0x0 ;  /* 0x00000000ff077424 */ /* 0x000fce00078e00ff */
[----:B------:R-:W-:Y:S02]  /*30a0*/  FSEL R8, R12, R14, !P0 ;  /* 0x0000000e0c087208 */ /* 0x000fe40004000000 */
[----:B------:R-:W-:Y:S01]  /*30b0*/  FSEL R12, R13, R15, !P0 ;  /* 0x0000000f0d0c7208 */ /* 0x000fe20004000000 */
[----:B------:R-:W-:Y:S06]  /*30c0*/  RET.REL.NODEC R6 `(_Z23warpOptimizedRiemannSumIdXadL_Z18complex_kernel_gpuIdET_S1_EEEvS1_S1_iPS1_) ;  /* 0xffffffcc06cc7950 */ /* 0x000fec0003c3ffff */
        .type           $_Z23warpOptimizedRiemannSumIdXadL_Z18complex_kernel_gpuIdET_S1_EEEvS1_S1_iPS1_$__internal_trig_reduction_slowpathd,@function
        .size           $_Z23warpOptimizedRiemannSumIdXadL_Z18complex_kernel_gpuIdET_S1_EEEvS1_S1_iPS1_$__internal_trig_reduction_slowpathd,(.L_x_47 - $_Z23warpOptimizedRiemannSumIdXadL_Z18complex_kernel_gpuIdET_S1_EEEvS1_S1_iPS1_$__internal_trig_reduction_slowpathd)
$_Z23warpOptimizedRiemannSumIdXadL_Z18complex_kernel_gpuIdET_S1_EEEvS1_S1_iPS1_$__internal_trig_reduction_slowpathd:
[--C-:B------:R-:W-:Y:S01]  /*30d0*/  SHF.R.U32.HI R6, RZ, 0x14, R5.reuse ;  /* 0x00000014ff067819 */ /* 0x100fe20000011605 */
[----:B------:R-:W-:Y:S02]  /*30e0*/  IMAD.MOV.U32 R13, RZ, RZ, R5 ;  /* 0x000000ffff0d7224 */ /* 0x000fe400078e0005 */
[----:B------:R-:W-:Y:S01]  /*30f0*/  IMAD.MOV.U32 R7, RZ, RZ, RZ ;  /* 0x000000ffff077224 */ /* 0x000fe200078e00ff */
[----:B------:R-:W-:-:S04]  /*3100*/  LOP3.LUT R8, R6, 0x7ff, RZ, 0xc0, !PT ;  /* 0x000007ff06087812 */ /* 0x000fc800078ec0ff */
[----:B------:R-:W-:-:S13]  /*3110*/  ISETP.NE.AND P0, PT, R8, 0x7ff, PT ;  /* 0x000007ff0800780c */ /* 0x000fda0003f05270 */
[----:B------:R-:W-:Y:S05]  /*3120*/  @!P0 BRA `(.L_x_36) ;  /* 0x0000000800448947 */ /* 0x000fea0003800000 */
[----:B------:R-:W-:Y:S01]  /*3130*/  VIADD R8, R8, 0xfffffc00 ;  /* 0xfffffc0008087836 */ /* 0x000fe20000000000 */
[----:B------:R-:W-:Y:S01]  /*3140*/  BSSY.RECONVERGENT B3, `(.L_x_37) ;  /* 0x000002e000037945 */ /* 0x000fe20003800200 */
[----:B------:R-:W-:-:S03]  /*3150*/  CS2R R10, SRZ ;  /* 0x00000000000a7805 */ /* 0x000fc6000001ff00 */
[----:B------:R-:W-:Y:S02]  /*3160*/  SHF.R.U32.HI R7, RZ, 0x6, R8 ;  /* 0x00000006ff077819 */ /* 0x000fe40000011608 */
[----:B------:R-:W-:Y:S02]  /*3170*/  ISETP.GE.U32.AND P0, PT, R8, 0x80, PT ;  /* 0x000000800800780c */ /* 0x000fe40003f06070 */
[C---:B------:R-:W-:Y:S02]  /*3180*/  IADD3 R14, PT, PT, -R7.reuse, 0x13, RZ ;  /* 0x00000013070e7810 */ /* 0x040fe40007ffe1ff */
[----:B------:R-:W-:Y:S02]  /*3190*/  IADD3 R27, PT, PT, -R7, 0xf, RZ ;  /* 0x0000000f071b7810 */ /* 0x000fe40007ffe1ff */
[----:B------:R-:W-:-:S04]  /*31a0*/  SEL R14, R14, 0x12, P0 ;  /* 0x000000120e0e7807 */ /* 0x000fc80000000000 */
[----:B------:R-:W-:-:S13]  /*31b0*/  ISETP.GE.AND P0, PT, R27, R14, PT ;  /* 0x0000000e1b00720c */ /* 0x000fda0003f06270 */
[----:B------:R-:W-:Y:S05]  /*31c0*/  @P0 BRA `(.L_x_38) ;  /* 0x0000000000940947 */ /* 0x000fea0003800000 */
[----:B------:R-:W0:Y:S01]  /*31d0*/  LDC.64 R8, c[0x0][0x358] ;  /* 0x0000d600ff087b82 */ /* 0x000e220000000a00 */
[C---:B------:R-:W-:Y:S01]  /*31e0*/  SHF.L.U64.HI R15, R12.reuse, 0xb, R13 ;  /* 0x0000000b0c0f7819 */ /* 0x040fe2000001020d */
[----:B------:R-:W-:Y:S01]  /*31f0*/  BSSY.RECONVERGENT B4, `(.L_x_39) ;  /* 0x0000021000047945 */ /* 0x000fe20003800200 */
[----:B------:R-:W-:Y:S01]  /*3200*/  IMAD.SHL.U32 R25, R12, 0x800, RZ ;  /* 0x000008000c197824 */ /* 0x000fe200078e00ff */
[----:B------:R-:W-:Y:S01]  /*3210*/  IADD3 R24, PT, PT, RZ, -R7, -R14 ;  /* 0x80000007ff187210 */ /* 0x000fe20007ffe80e */
[----:B------:R-:W-:Y:S01]  /*3220*/  IMAD.MOV.U32 R16, RZ, RZ, RZ ;  /* 0x000000ffff107224 */ /* 0x000fe200078e00ff */
[----:B------:R-:W-:Y:S02]  /*3230*/  CS2R R10, SRZ ;  /* 0x00000000000a7805 */ /* 0x000fe4000001ff00 */
[----:B------:R-:W-:-:S07]  /*3240*/  LOP3.LUT R15, R15, 0x80000000, RZ, 0xfc, !PT ;  /* 0x800000000f0f7812 */ /* 0x000fce00078efcff */
.L_x_40:
[----:B------:R-:W1:Y:S01]  /*3250*/  LDC.64 R12, c[0x4][RZ] ;  /* 0x01000000ff0c7b82 */ /* 0x000e620000000a00 */
[----:B0-----:R-:W-:Y:S02]  /*3260*/  R2UR UR12, R8 ;  /* 0x00000000080c72ca */ /* 0x001fe400000e0000 */
[----:B------:R-:W-:Y:S01]  /*3270*/  R2UR UR13, R9 ;  /* 0x00000000090d72ca */ /* 0x000fe200000e0000 */
[----:B-1----:R-:W-:-:S12]  /*3280*/  IMAD.WIDE R12, R27, 0x8, R12 ;  /* 0x000000081b0c7825 */ /* 0x002fd800078e020c */
[----:B------:R-:W2:Y:S01]  /*3290*/  LDG.E.64.CONSTANT R12, desc[UR12][R12.64] ;  /* 0x0000000c0c0c7981 */ /* 0x000ea2000c1e9b00 */
[----:B------:R-:W-:Y:S02]  /*32a0*/  VIADD R24, R24, 0x1 ;  /* 0x0000000118187836 */ /* 0x000fe40000000000 */
[----:B------:R-:W-:Y:S02]  /*32b0*/  VIADD R27, R27, 0x1 ;  /* 0x000000011b1b7836 */ /* 0x000fe40000000000 */
[----:B--2---:R-:W-:-:S04]  /*32c0*/  IMAD.WIDE.U32 R10, P2, R12, R25, R10 ;  /* 0x000000190c0a7225 */ /* 0x004fc8000784000a */
[----:B------:R-:W-:Y:S02]  /*32d0*/  IMAD R29, R12, R15, RZ ;  /* 0x0000000f0c1d7224 */ /* 0x000fe400078e02ff */
[C---:B------:R-:W-:Y:S02]  /*32e0*/  IMAD R26, R13.reuse, R25, RZ ;  /* 0x000000190d1a7224 */ /* 0x040fe400078e02ff */
[----:B------:R-:W-:Y:S01]  /*32f0*/  IMAD R28, R13, R15, RZ ;  /* 0x0000000f0d1c7224 */ /* 0x000fe200078e02ff */
[----:B------:R-:W-:Y:S01]  /*3300*/  IADD3 R11, P0, PT, R29, R11, RZ ;  /* 0x0000000b1d0b7210 */ /* 0x000fe20007f1e0ff */
[C---:B------:R-:W-:Y:S02]  /*3310*/  IMAD R29, R16.reuse, 0x8, R1 ;  /* 0x00000008101d7824 */ /* 0x040fe400078e0201 */
[----:B------:R-:W-:Y:S01]  /*3320*/  VIADD R16, R16, 0x1 ;  /* 0x0000000110107836 */ /* 0x000fe20000000000 */
[----:B------:R-:W-:Y:S01]  /*3330*/  IADD3 R11, P1, PT, R26, R11, RZ ;  /* 0x0000000b1a0b7210 */ /* 0x000fe20007f3e0ff */
[----:B------:R-:W-:-:S04]  /*3340*/  IMAD.HI.U32 R26, R12, R15, RZ ;  /* 0x0000000f0c1a7227 */ /* 0x000fc800078e00ff */
[----:B------:R-:W-:Y:S01]  /*3350*/  IMAD.X R12, RZ, RZ, R26, P2 ;  /* 0x000000ffff0c7224 */ /* 0x000fe200010e061a */
[----:B------:R0:W-:Y:S01]  /*3360*/  STL.64 [R29], R10 ;  /* 0x0000000a1d007387 */ /* 0x0001e20000100a00 */
[----:B------:R-:W-:-:S05]  /*3370*/  IMAD.HI.U32 R26, R13, R25, RZ ;  /* 0x000000190d1a7227 */ /* 0x000fca00078e00ff */
[----:B------:R-:W-:Y:S01]  /*3380*/  IADD3.X R12, P0, PT, R26, R12, RZ, P0, !PT ;  /* 0x0000000c1a0c7210 */ /* 0x000fe2000071e4ff */
[----:B------:R-:W-:-:S03]  /*3390*/  IMAD.HI.U32 R26, R13, R15, RZ ;  /* 0x0000000f0d1a7227 */ /* 0x000fc600078e00ff */
[----:B------:R-:W-:Y:S01]  /*33a0*/  IADD3.X R13, P1, PT, R28, R12, RZ, P1, !PT ;  /* 0x0000000c1c0d7210 */ /* 0x000fe20000f3e4ff */
[----:B------:R-:W-:Y:S01]  /*33b0*/  IMAD.X R12, RZ, RZ, R26, P0 ;  /* 0x000000ffff0c7224 */ /* 0x000fe200000e061a */
[----:B------:R-:W-:-:S03]  /*33c0*/  ISETP.NE.AND P0, PT, R24, -0xf, PT ;  /* 0xfffffff11800780c */ /* 0x000fc60003f05270 */
[----:B0-----:R-:W-:Y:S02]  /*33d0*/  IMAD.X R11, RZ, RZ, R12, P1 ;  /* 0x000000ffff0b7224 */ /* 0x001fe400008e060c */
[----:B------:R-:W-:-:S08]  /*33e0*/  IMAD.MOV.U32 R10, RZ, RZ, R13 ;  /* 0x000000ffff0a7224 */ /* 0x000fd000078e000d */
[----:B------:R-:W-:Y:S05]  /*33f0*/  @P0 BRA `(.L_x_40) ;  /* 0xfffffffc00940947 */ /* 0x000fea000383ffff */
[----:B------:R-:W-:Y:S05]  /*3400*/  BSYNC.RECONVERGENT B4 ;  /* 0x0000000000047941 */ /* 0x000fea0003800200 */
.L_x_39:
[----:B------:R-:W-:-:S07]  /*3410*/  IMAD.MOV.U32 R27, RZ, RZ, R14 ;  /* 0x000000ffff1b7224 */ /* 0x000fce00078e000e */
.L_x_38:
[----:B------:R-:W-:Y:S05]  /*3420*/  BSYNC.RECONVERGENT B3 ;  /* 0x0000000000037941 */ /* 0x000fea0003800200 */
.L_x_37:
[----:B------:R-:W-:Y:S01]  /*3430*/  LOP3.LUT P0, R16, R6, 0x3f, RZ, 0xc0, !PT ;  /* 0x0000003f06107812 */ /* 0x000fe2000780c0ff */
[----:B------:R-:W-:-:S04]  /*3440*/  IMAD.IADD R6, R7, 0x1, R27 ;  /* 0x0000000107067824 */ /* 0x000fc800078e021b */
[----:B------:R-:W-:-:S05]  /*3450*/  IMAD.U32 R24, R6, 0x8, R1 ;  /* 0x0000000806187824 */ /* 0x000fca00078e0001 */
[----:B------:R0:W-:Y:S04]  /*3460*/  STL.64 [R24+-0x78], R10 ;  /* 0xffff880a18007387 */ /* 0x0001e80000100a00 */
[----:B------:R-:W2:Y:S04]  /*3470*/  @P0 LDL.64 R14, [R1+0x8] ;  /* 0x00000800010e0983 */ /* 0x000ea80000100a00 */
[----:B------:R-:W3:Y:S04]  /*3480*/  LDL.64 R8, [R1+0x10] ;  /* 0x0000100001087983 */ /* 0x000ee80000100a00 */
[----:B------:R-:W4:Y:S01]  /*3490*/  LDL.64 R6, [R1+0x18] ;  /* 0x0000180001067983 */ /* 0x000f220000100a00 */
[----:B------:R-:W-:Y:S01]  /*34a0*/  @P0 LOP3.LUT R12, R16, 0x3f, RZ, 0x3c, !PT ;  /* 0x0000003f100c0812 */ /* 0x000fe200078e3cff */
[----:B------:R-:W-:Y:S01]  /*34b0*/  BSSY.RECONVERGENT B3, `(.L_x_41) ;  /* 0x0000034000037945 */ /* 0x000fe20003800200 */
[----:B--2---:R-:W-:-:S02]  /*34c0*/  @P0 SHF.R.U64 R13, R14, 0x1, R15 ;  /* 0x000000010e0d0819 */ /* 0x004fc4000000120f */
[----:B------:R-:W-:Y:S02]  /*34d0*/  @P0 SHF.R.U32.HI R15, RZ, 0x1, R15 ;  /* 0x00000001ff0f0819 */ /* 0x000fe4000001160f */
[C---:B---3--:R-:W-:Y:S02]  /*34e0*/  @P0 SHF.L.U32 R25, R8.reuse, R16, RZ ;  /* 0x0000001008190219 */ /* 0x048fe400000006ff */
[----:B0-----:R-:W-:Y:S02]  /*34f0*/  @P0 SHF.R.U64 R10, R13, R12, R15 ;  /* 0x0000000c0d0a0219 */ /* 0x001fe4000000120f */
[--C-:B------:R-:W-:Y:S02]  /*3500*/  @P0 SHF.R.U32.HI R29, RZ, 0x1, R9.reuse ;  /* 0x00000001ff1d0819 */ /* 0x100fe40000011609 */
[C-C-:B------:R-:W-:Y:S02]  /*3510*/  @P0 SHF.R.U64 R27, R8.reuse, 0x1, R9.reuse ;  /* 0x00000001081b0819 */ /* 0x140fe40000001209 */
[----:B------:R-:W-:-:S02]  /*3520*/  @P0 SHF.L.U64.HI R14, R8, R16, R9 ;  /* 0x00000010080e0219 */ /* 0x000fc40000010209 */
[----:B------:R-:W-:Y:S02]  /*3530*/  @P0 SHF.R.U32.HI R11, RZ, R12, R15 ;  /* 0x0000000cff0b0219 */ /* 0x000fe4000001160f */
[----:B------:R-:W-:Y:S02]  /*3540*/  @P0 LOP3.LUT R8, R25, R10, RZ, 0xfc, !PT ;  /* 0x0000000a19080212 */ /* 0x000fe400078efcff */
[----:B----4-:R-:W-:Y:S02]  /*3550*/  @P0 SHF.L.U32 R13, R6, R16, RZ ;  /* 0x00000010060d0219 */ /* 0x010fe400000006ff */
[----:B------:R-:W-:Y:S01]  /*3560*/  @P0 SHF.R.U64 R24, R27, R12, R29 ;  /* 0x0000000c1b180219 */ /* 0x000fe2000000121d */
[----:B------:R-:W-:Y:S01]  /*3570*/  IMAD.SHL.U32 R10, R8, 0x4, RZ ;  /* 0x00000004080a7824 */ /* 0x000fe200078e00ff */
[----:B------:R-:W-:Y:S02]  /*3580*/  @P0 LOP3.LUT R9, R14, R11, RZ, 0xfc, !PT ;  /* 0x0000000b0e090212 */ /* 0x000fe400078efcff */
[----:B------:R-:W-:-:S02]  /*3590*/  @P0 SHF.L.U64.HI R11, R6, R16, R7 ;  /* 0x00000010060b0219 */ /* 0x000fc40000010207 */
[----:B------:R-:W-:Y:S02]  /*35a0*/  @P0 SHF.R.U32.HI R12, RZ, R12, R29 ;  /* 0x0000000cff0c0219 */ /* 0x000fe4000001161d */
[----:B------:R-:W-:Y:S02]  /*35b0*/  @P0 LOP3.LUT R6, R13, R24, RZ, 0xfc, !PT ;  /* 0x000000180d060212 */ /* 0x000fe400078efcff */
[----:B------:R-:W-:Y:S02]  /*35c0*/  SHF.L.U64.HI R8, R8, 0x2, R9 ;  /* 0x0000000208087819 */ /* 0x000fe40000010209 */
[----:B------:R-:W-:Y:S02]  /*35d0*/  @P0 LOP3.LUT R7, R11, R12, RZ, 0xfc, !PT ;  /* 0x0000000c0b070212 */ /* 0x000fe400078efcff */
[----:B------:R-:W-:Y:S02]  /*35e0*/  SHF.L.W.U32.HI R9, R9, 0x2, R6 ;  /* 0x0000000209097819 */ /* 0x000fe40000010e06 */
[----:B------:R-:W-:-:S02]  /*35f0*/  IADD3 RZ, P0, PT, RZ, -R10, RZ ;  /* 0x8000000affff7210 */ /* 0x000fc40007f1e0ff */
[----:B------:R-:W-:Y:S02]  /*3600*/  LOP3.LUT R11, RZ, R8, RZ, 0x33, !PT ;  /* 0x00000008ff0b7212 */ /* 0x000fe400078e33ff */
[----:B------:R-:W-:Y:S02]  /*3610*/  SHF.L.W.U32.HI R6, R6, 0x2, R7 ;  /* 0x0000000206067819 */ /* 0x000fe40000010e07 */
[----:B------:R-:W-:Y:S02]  /*3620*/  LOP3.LUT R12, RZ, R9, RZ, 0x33, !PT ;  /* 0x00000009ff0c7212 */ /* 0x000fe400078e33ff */
[----:B------:R-:W-:Y:S02]  /*3630*/  IADD3.X R11, P0, PT, RZ, R11, RZ, P0, !PT ;  /* 0x0000000bff0b7210 */ /* 0x000fe4000071e4ff */
[----:B------:R-:W-:Y:S02]  /*3640*/  LOP3.LUT R13, RZ, R6, RZ, 0x33, !PT ;  /* 0x00000006ff0d7212 */ /* 0x000fe400078e33ff */
[----:B------:R-:W-:-:S02]  /*3650*/  IADD3.X R12, P1, PT, RZ, R12, RZ, P0, !PT ;  /* 0x0000000cff0c7210 */ /* 0x000fc4000073e4ff */
[----:B------:R-:W-:-:S03]  /*3660*/  ISETP.GT.U32.AND P2, PT, R9, -0x1, PT ;  /* 0xffffffff0900780c */ /* 0x000fc60003f44070 */
[----:B------:R-:W-:Y:S01]  /*3670*/  IMAD.X R13, RZ, RZ, R13, P1 ;  /* 0x000000ffff0d7224 */ /* 0x000fe200008e060d */
[----:B------:R-:W-:-:S04]  /*3680*/  ISETP.GT.AND.EX P0, PT, R6, -0x1, PT, P2 ;  /* 0xffffffff0600780c */ /* 0x000fc80003f04320 */
[----:B------:R-:W-:Y:S02]  /*3690*/  SEL R13, R6, R13, P0 ;  /* 0x0000000d060d7207 */ /* 0x000fe40000000000 */
[----:B------:R-:W-:Y:S02]  /*36a0*/  SEL R14, R9, R12, P0 ;  /* 0x0000000c090e7207 */ /* 0x000fe40000000000 */
[----:B------:R-:W-:-:S04]  /*36b0*/  ISETP.NE.U32.AND P1, PT, R13, RZ, PT ;  /* 0x000000ff0d00720c */ /* 0x000fc80003f25070 */
[----:B------:R-:W-:Y:S01]  /*36c0*/  SEL R9, R14, R13, !P1 ;  /* 0x0000000d0e097207 */ /* 0x000fe20004800000 */
[----:B------:R-:W-:-:S05]  /*36d0*/  @!P0 IMAD.MOV R10, RZ, RZ, -R10 ;  /* 0x000000ffff0a8224 */ /* 0x000fca00078e0a0a */
[----:B------:R-:W0:Y:S02]  /*36e0*/  FLO.U32 R9, R9 ;  /* 0x0000000900097300 */ /* 0x000e2400000e0000 */
[C---:B0-----:R-:W-:Y:S02]  /*36f0*/  IADD3 R15, PT, PT, -R9.reuse, 0x1f, RZ ;  /* 0x0000001f090f7810 */ /* 0x041fe40007ffe1ff */
[----:B------:R-:W-:-:S03]  /*3700*/  IADD3 R12, PT, PT, -R9, 0x3f, RZ ;  /* 0x0000003f090c7810 */ /* 0x000fc60007ffe1ff */
[----:B------:R-:W-:Y:S01]  /*3710*/  @P1 IMAD.MOV R12, RZ, RZ, R15 ;  /* 0x000000ffff0c1224 */ /* 0x000fe200078e020f */
[----:B------:R-:W-:-:S04]  /*3720*/  SEL R15, R8, R11, P0 ;  /* 0x0000000b080f7207 */ /* 0x000fc80000000000 */
[----:B------:R-:W-:-:S13]  /*3730*/  ISETP.NE.AND P1, PT, R12, RZ, PT ;  /* 0x000000ff0c00720c */ /* 0x000fda0003f25270 */
[----:B------:R-:W-:Y:S05]  /*3740*/  @!P1 BRA `(.L_x_42) ;  /* 0x0000000000289947 */ /* 0x000fea0003800000 */
[----:B------:R-:W-:Y:S02]  /*3750*/  LOP3.LUT R9, R12, 0x3f, RZ, 0xc0, !PT ;  /* 0x0000003f0c097812 */ /* 0x000fe400078ec0ff */
[--C-:B------:R-:W-:Y:S02]  /*3760*/  SHF.R.U64 R11, R10, 0x1, R15.reuse ;  /* 0x000000010a0b7819 */ /* 0x100fe4000000120f */
[----:B------:R-:W-:Y:S02]  /*3770*/  SHF.R.U32.HI R15, RZ, 0x1, R15 ;  /* 0x00000001ff0f7819 */ /* 0x000fe4000001160f */
[----:B------:R-:W-:Y:S02]  /*3780*/  LOP3.LUT R8, R12, 0x3f, RZ, 0xc, !PT ;  /* 0x0000003f0c087812 */ /* 0x000fe400078e0cff */
[CC--:B------:R-:W-:Y:S02]  /*3790*/  SHF.L.U64.HI R13, R14.reuse, R9.reuse, R13 ;  /* 0x000000090e0d7219 */ /* 0x0c0fe4000001020d */
[----:B------:R-:W-:-:S02]  /*37a0*/  SHF.L.U32 R9, R14, R9, RZ ;  /* 0x000000090e097219 */ /* 0x000fc400000006ff */
[-CC-:B------:R-:W-:Y:S02]  /*37b0*/  SHF.R.U64 R14, R11, R8.reuse, R15.reuse ;  /* 0x000000080b0e7219 */ /* 0x180fe4000000120f */
[----:B------:R-:W-:Y:S02]  /*37c0*/  SHF.R.U32.HI R8, RZ, R8, R15 ;  /* 0x00000008ff087219 */ /* 0x000fe4000001160f */
[----:B------:R-:W-:Y:S02]  /*37d0*/  LOP3.LUT R14, R9, R14, RZ, 0xfc, !PT ;  /* 0x0000000e090e7212 */ /* 0x000fe400078efcff */
[----:B------:R-:W-:-:S07]  /*37e0*/  LOP3.LUT R13, R13, R8, RZ, 0xfc, !PT ;  /* 0x000000080d0d7212 */ /* 0x000fce00078efcff */
.L_x_42:
[----:B------:R-:W-:Y:S05]  /*37f0*/  BSYNC.RECONVERGENT B3 ;  /* 0x0000000000037941 */ /* 0x000fea0003800200 */
.L_x_41:
[----:B------:R-:W-:Y:S01]  /*3800*/  IMAD.WIDE.U32 R10, R14, 0x2168c235, RZ ;  /* 0x2168c2350e0a7825 */ /* 0x000fe200078e00ff */
[----:B------:R-:W-:-:S03]  /*3810*/  SHF.R.U32.HI R7, RZ, 0x1e, R7 ;  /* 0x0000001eff077819 */ /* 0x000fc60000011607 */
[----:B------:R-:W-:Y:S01]  /*3820*/  IMAD.MOV.U32 R8, RZ, RZ, R11 ;  /* 0x000000ffff087224 */ /* 0x000fe200078e000b */
[----:B------:R-:W-:Y:S01]  /*3830*/  IADD3 RZ, P1, PT, R10, R10, RZ ;  /* 0x0000000a0aff7210 */ /* 0x000fe20007f3e0ff */
[----:B------:R-:W-:Y:S01]  /*3840*/  IMAD.MOV.U32 R9, RZ, RZ, RZ ;  /* 0x000000ffff097224 */ /* 0x000fe200078e00ff */
[----:B------:R-:W-:Y:S01]  /*3850*/  LEA.HI R7, R6, R7, RZ, 0x1 ;  /* 0x0000000706077211 */ /* 0x000fe200078f08ff */
[----:B------:R-:W-:-:S04]  /*3860*/  IMAD.HI.U32 R11, R13, -0x36f0255e, RZ ;  /* 0xc90fdaa20d0b7827 */ /* 0x000fc800078e00ff */
[----:B------:R-:W-:-:S04]  /*3870*/  IMAD.WIDE.U32 R8, R14, -0x36f0255e, R8 ;  /* 0xc90fdaa20e087825 */ /* 0x000fc800078e0008 */
[----:B------:R-:W-:-:S04]  /*3880*/  IMAD.WIDE.U32 R8, P2, R13, 0x2168c235, R8 ;  /* 0x2168c2350d087825 */ /* 0x000fc80007840008 */
[----:B------:R-:W-:Y:S01]  /*3890*/  IMAD R13, R13, -0x36f0255e, RZ ;  /* 0xc90fdaa20d0d7824 */ /* 0x000fe200078e02ff */
[----:B------:R-:W-:Y:S01]  /*38a0*/  IADD3.X RZ, P1, PT, R8, R8, RZ, P1, !PT ;  /* 0x0000000808ff7210 */ /* 0x000fe20000f3e4ff */
[----:B------:R-:W-:-:S03]  /*38b0*/  IMAD.X R10, RZ, RZ, R11, P2 ;  /* 0x000000ffff0a7224 */ /* 0x000fc600010e060b */
[----:B------:R-:W-:-:S04]  /*38c0*/  IADD3 R9, P2, PT, R13, R9, RZ ;  /* 0x000000090d097210 */ /* 0x000fc80007f5e0ff */
[C---:B------:R-:W-:Y:S01]  /*38d0*/  ISETP.GT.U32.AND P3, PT, R9.reuse, RZ, PT ;  /* 0x000000ff0900720c */ /* 0x040fe20003f64070 */
[----:B------:R-:W-:Y:S01]  /*38e0*/  IMAD.X R10, RZ, RZ, R10, P2 ;  /* 0x000000ffff0a7224 */ /* 0x000fe200010e060a */
[----:B------:R-:W-:-:S04]  /*38f0*/  IADD3.X R8, P2, PT, R9, R9, RZ, P1, !PT ;  /* 0x0000000909087210 */ /* 0x000fc80000f5e4ff */
[C---:B------:R-:W-:Y:S01]  /*3900*/  ISETP.GT.AND.EX P1, PT, R10.reuse, RZ, PT, P3 ;  /* 0x000000ff0a00720c */ /* 0x040fe20003f24330 */
[----:B------:R-:W-:-:S03]  /*3910*/  IMAD.X R11, R10, 0x1, R10, P2 ;  /* 0x000000010a0b7824 */ /* 0x000fc600010e060a */
[----:B------:R-:W-:Y:S02]  /*3920*/  SEL R8, R8, R9, P1 ;  /* 0x0000000908087207 */ /* 0x000fe40000800000 */
[----:B------:R-:W-:Y:S02]  /*3930*/  SEL R9, R11, R10, P1 ;  /* 0x0000000a0b097207 */ /* 0x000fe40000800000 */
[----:B------:R-:W-:Y:S02]  /*3940*/  IADD3 R8, P2, PT, R8, 0x1, RZ ;  /* 0x0000000108087810 */ /* 0x000fe40007f5e0ff */
[----:B------:R-:W-:Y:S02]  /*3950*/  SEL R11, RZ, 0xffffffff, !P1 ;  /* 0xffffffffff0b7807 */ /* 0x000fe40004800000 */
[----:B------:R-:W-:Y:S01]  /*3960*/  LOP3.LUT P1, R5, R5, 0x80000000, RZ, 0xc0, !PT ;  /* 0x8000000005057812 */ /* 0x000fe2000782c0ff */
[----:B------:R-:W-:Y:S02]  /*3970*/  IMAD.X R9, RZ, RZ, R9, P2 ;  /* 0x000000ffff097224 */ /* 0x000fe400010e0609 */
[----:B------:R-:W-:Y:S01]  /*3980*/  IMAD.IADD R10, R11, 0x1, -R12 ;  /* 0x000000010b0a7824 */ /* 0x000fe200078e0a0c */
[----:B------:R-:W-:-:S02]  /*3990*/  @!P0 LOP3.LUT R5, R5, 0x80000000, RZ, 0x3c, !PT ;  /* 0x8000000005058812 */ /* 0x000fc400078e3cff */
[----:B------:R-:W-:-:S04]  /*39a0*/  SHF.R.U64 R8, R8, 0xa, R9 ;  /* 0x0000000a08087819 */ /* 0x000fc80000001209 */
[----:B------:R-:W-:-:S03]  /*39b0*/  IADD3 R8, P2, PT, R8, 0x1, RZ ;  /* 0x0000000108087810 */ /* 0x000fc60007f5e0ff */
[----:B------:R-:W-:Y:S01]  /*39c0*/  @P1 IMAD.MOV R7, RZ, RZ, -R7 ;  /* 0x000000ffff071224 */ /* 0x000fe200078e0a07 */
[----:B------:R-:W-:-:S04]  /*39d0*/  LEA.HI.X R9, R9, RZ, RZ, 0x16, P2 ;  /* 0x000000ff09097211 */ /* 0x000fc800010fb4ff */
[--C-:B------:R-:W-:Y:S01]  /*39e0*/  SHF.R.U64 R12, R8, 0x1, R9.reuse ;  /* 0x00000001080c7819 */ /* 0x100fe20000001209 */
[----:B------:R-:W-:Y:S01]  /*39f0*/  IMAD.SHL.U32 R8, R10, 0x100000, RZ ;  /* 0x001000000a087824 */ /* 0x000fe200078e00ff */
[----:B------:R-:W-:Y:S02]  /*3a00*/  SHF.R.U32.HI R9, RZ, 0x1, R9 ;  /* 0x00000001ff097819 */ /* 0x000fe40000011609 */
[----:B------:R-:W-:-:S04]  /*3a10*/  IADD3 R12, P2, P3, RZ, RZ, R12 ;  /* 0x000000ffff0c7210 */ /* 0x000fc80007b5e00c */
[----:B------:R-:W-:-:S04]  /*3a20*/  IADD3.X R6, PT, PT, R8, 0x3fe00000, R9, P2, P3 ;  /* 0x3fe0000008067810 */ /* 0x000fc800017e6409 */
[----:B------:R-:W-:-:S07]  /*3a30*/  LOP3.LUT R13, R6, R5, RZ, 0xfc, !PT ;  /* 0x00000005060d7212 */ /* 0x000fce00078efcff */
.L_x_36:
[----:B------:R-:W-:-:S04]  /*3a40*/  IMAD.MOV.U32 R5, RZ, RZ, 0x0 ;  /* 0x00000000ff057424 */ /* 0x000fc800078e00ff */
[----:B------:R-:W-:Y:S05]  /*3a50*/  RET.REL.NODEC R4 `(_Z23warpOptimizedRiemannSumIdXadL_Z18complex_kernel_gpuIdET_S1_EEEvS1_S1_iPS1_) ;  /* 0xffffffc404687950 */ /* 0x000fea0003c3ffff */
.L_x_43:
[----:B------:R-:W-:-:S00]  /*3a60*/  BRA `(.L_x_43) ;  /* 0xfffffffc00fc7947 */ /* 0x000fc0000383ffff */
[----:B------:R-:W-:-:S00]  /*3a70*/  NOP ;  /* 0x0000000000007918 */ /* 0x000fc00000000000 */
        /* <DEDUP_REMOVED lines=8> */
.L_x_47:


//--------------------- .nv.global.init           --------------------------
	.section	.nv.global.init,"aw",@progbits
	.align	16
.nv.global.init:
	.type		__cudart_sin_cos_coeffs,@object
	.size		__cudart_sin_cos_coeffs,(__cudart_i2opi_d - __cudart_sin_cos_coeffs)
__cudart_sin_cos_coeffs:
        /*0000*/ 	.byte	0x46, 0xd2, 0xb0, 0x2c, 0xf1, 0xe5, 0x5a, 0xbe, 0x92, 0xe3, 0xac, 0x69, 0xe3, 0x1d, 0xc7, 0x3e
        /*0010*/ 	.byte	0xa1, 0x62, 0xdb, 0x19, 0xa0, 0x01, 0x2a, 0xbf, 0x18, 0x08, 0x11, 0x11, 0x11, 0x11, 0x81, 0x3f
        /*0020*/ 	.byte	0x54, 0x55, 0x55, 0x55, 0x55, 0x55, 0xc5, 0xbf, 0x00, 0x00, 0x00, 0x00, 0x00, 0x00, 0x00, 0x00
        /*0030*/ 	.byte	0x00, 0x00, 0x00, 0x00, 0x00, 0x00, 0x00, 0x00, 0x64, 0x81, 0xfd, 0x20, 0x83, 0xff, 0xa8, 0xbd
        /*0040*/ 	.byte	0x28, 0x85, 0xef, 0xc1, 0xa7, 0xee, 0x21, 0x3e, 0xd9, 0xe6, 0x06, 0x8e, 0x4f, 0x7e, 0x92, 0xbe
        /*0050*/ 	.byte	0xe9, 0xbc, 0xdd, 0x19, 0xa0, 0x01, 0xfa, 0x3e, 0x47, 0x5d, 0xc1, 0x16, 0x6c, 0xc1, 0x56, 0xbf
        /*0060*/ 	.byte	0x51, 0x55, 0x55, 0x55, 0x55, 0x55, 0xa5, 0x3f, 0x00, 0x00, 0x00, 0x00, 0x00, 0x00, 0xe0, 0xbf
        /*0070*/ 	.byte	0x00, 0x00, 0x00, 0x00, 0x00, 0x00, 0xf0, 0x3f, 0x00, 0x00, 0x00, 0x00, 0x00, 0x00, 0x00, 0x00
	.type		__cudart_i2opi_d,@object
	.size		__cudart_i2opi_d,(.L_0 - __cudart_i2opi_d)
__cudart_i2opi_d:
        /* <DEDUP_REMOVED lines=9> */
.L_0:


//--------------------- .nv.shared._Z23warpOptimizedRiemannSumIdXadL_Z18complex_kernel_gpuIdET_S1_EEEvS1_S1_iPS1_ --------------------------
	.section	.nv.shared._Z23warpOptimizedRiemannSumIdXadL_Z18complex_kernel_gpuIdET_S1_EEEvS1_S1_iPS1_,"aw",@nobits
	.sectionflags	@""
	.align	16
	.zero		1024


//--------------------- .nv.shared.reserved.0     --------------------------
	.section	.nv.shared.reserved.0,"aw",@nobits
	.weak		__nv_reservedSMEM_offset_0_alias
	.size		__nv_reservedSMEM_offset_0_alias, 0, 64
	.other		__nv_reservedSMEM_offset_0_alias,@"STO_CUDA_RESERVED_SHARED STV_DEFAULT"
__nv_reservedSMEM_offset_0_alias:
	.zero		0
	.zero		64


//--------------------- .nv.constant0._Z23warpOptimizedRiemannSumIdXadL_Z18complex_kernel_gpuIdET_S1_EEEvS1_S1_iPS1_ --------------------------
	.section	.nv.constant0._Z23warpOptimizedRiemannSumIdXadL_Z18complex_kernel_gpuIdET_S1_EEEvS1_S1_iPS1_,"a",@progbits
	.sectionflags	@""
	.align	4
.nv.constant0._Z23warpOptimizedRiemannSumIdXadL_Z18complex_kernel_gpuIdET_S1_EEEvS1_S1_iPS1_:
	.zero		928


//--------------------- SYMBOLS --------------------------

	.type		.nv.reservedSmem.offset0,@object
	.size		.nv.reservedSmem.offset0,0x4
	.type		.nv.reservedSmem.cap,@object
	.size		.nv.reservedSmem.cap,0x4
